//
// Generated by NVIDIA NVVM Compiler
//
// Compiler Build ID: CL-36424714
// Cuda compilation tools, release 13.0, V13.0.88
// Based on NVVM 20.0.0
//

.version 9.0
.target sm_100
.address_size 64

	// .globl	_Z14ker_layer_normPfS_S_PKfS1_S1_ii
.extern .func  (.param .b32 func_retval0) vprintf
(
	.param .b64 vprintf_param_0,
	.param .b64 vprintf_param_1
)
;
// _ZZ14ker_layer_normPfS_S_PKfS1_S1_iiE5sMean has been demoted
// _ZZ14ker_layer_normPfS_S_PKfS1_S1_iiE4sVar has been demoted
.global .align 1 .b8 $str[69] = {91, 70, 87, 68, 32, 107, 101, 114, 95, 108, 97, 121, 101, 114, 95, 110, 111, 114, 109, 93, 32, 114, 111, 119, 61, 37, 100, 32, 99, 111, 108, 61, 37, 100, 32, 61, 62, 32, 105, 110, 112, 61, 37, 46, 52, 102, 32, 103, 97, 109, 109, 97, 61, 37, 46, 52, 102, 32, 98, 101, 116, 97, 61, 37, 46, 52, 102, 10};
.extern .shared .align 16 .b8 sdata[];
.global .align 1 .b8 $str$1[52] = {91, 70, 87, 68, 32, 107, 101, 114, 95, 108, 97, 121, 101, 114, 95, 110, 111, 114, 109, 93, 32, 114, 111, 119, 61, 37, 100, 32, 61, 62, 32, 118, 97, 114, 60, 48, 32, 61, 62, 32, 99, 108, 97, 109, 112, 32, 116, 111, 32, 48, 10};
.global .align 1 .b8 $str$2[84] = {91, 70, 87, 68, 32, 107, 101, 114, 95, 108, 97, 121, 101, 114, 95, 110, 111, 114, 109, 93, 32, 114, 111, 119, 61, 37, 100, 32, 61, 62, 32, 115, 117, 109, 88, 61, 37, 46, 52, 102, 32, 115, 117, 109, 88, 50, 61, 37, 46, 52, 102, 32, 109, 101, 97, 110, 61, 37, 46, 52, 102, 32, 118, 97, 114, 61, 37, 46, 52, 102, 32, 105, 110, 118, 83, 116, 100, 61, 37, 46, 52, 102, 10};
.global .align 1 .b8 $str$3[50] = {91, 70, 87, 68, 32, 107, 101, 114, 95, 108, 97, 121, 101, 114, 95, 110, 111, 114, 109, 93, 32, 114, 111, 119, 61, 37, 100, 32, 99, 111, 108, 61, 37, 100, 32, 61, 62, 32, 76, 78, 111, 117, 116, 61, 37, 46, 52, 102, 10};
.global .align 1 .b8 $str$4[86] = {91, 66, 87, 68, 32, 100, 71, 97, 109, 109, 97, 66, 101, 116, 97, 93, 32, 114, 111, 119, 61, 37, 100, 32, 99, 111, 108, 61, 37, 100, 32, 61, 62, 32, 103, 111, 61, 37, 46, 52, 102, 32, 120, 61, 37, 46, 52, 102, 32, 120, 104, 97, 116, 61, 37, 46, 52, 102, 32, 61, 62, 32, 100, 66, 101, 116, 97, 61, 37, 46, 52, 102, 32, 100, 71, 97, 109, 109, 97, 61, 37, 46, 52, 102, 10};
.global .align 1 .b8 $str$5[76] = {91, 66, 87, 68, 32, 105, 110, 112, 32, 112, 97, 115, 115, 49, 93, 32, 114, 111, 119, 61, 37, 100, 32, 99, 111, 108, 61, 37, 100, 32, 61, 62, 32, 103, 111, 61, 37, 46, 52, 102, 32, 103, 109, 61, 37, 46, 52, 102, 32, 120, 61, 37, 46, 52, 102, 32, 120, 104, 97, 116, 61, 37, 46, 52, 102, 32, 100, 120, 104, 61, 37, 46, 52, 102, 10};
.global .align 1 .b8 $str$6[63] = {91, 66, 87, 68, 32, 105, 110, 112, 32, 112, 97, 115, 115, 49, 32, 115, 117, 109, 93, 32, 114, 111, 119, 61, 37, 100, 32, 61, 62, 32, 115, 117, 109, 95, 100, 120, 104, 97, 116, 61, 37, 46, 52, 102, 32, 115, 117, 109, 95, 100, 120, 104, 97, 116, 95, 120, 61, 37, 46, 52, 102, 10};
.global .align 1 .b8 $str$7[76] = {91, 66, 87, 68, 32, 105, 110, 112, 32, 112, 97, 115, 115, 50, 93, 32, 114, 111, 119, 61, 37, 100, 32, 99, 111, 108, 61, 37, 100, 32, 61, 62, 32, 100, 120, 104, 61, 37, 46, 52, 102, 32, 120, 104, 97, 116, 61, 37, 46, 52, 102, 32, 112, 97, 114, 116, 61, 37, 46, 52, 102, 32, 61, 62, 32, 100, 95, 105, 110, 61, 37, 46, 52, 102, 10};

.visible .entry _Z14ker_layer_normPfS_S_PKfS1_S1_ii(
	.param .u64 .ptr .align 1 _Z14ker_layer_normPfS_S_PKfS1_S1_ii_param_0,
	.param .u64 .ptr .align 1 _Z14ker_layer_normPfS_S_PKfS1_S1_ii_param_1,
	.param .u64 .ptr .align 1 _Z14ker_layer_normPfS_S_PKfS1_S1_ii_param_2,
	.param .u64 .ptr .align 1 _Z14ker_layer_normPfS_S_PKfS1_S1_ii_param_3,
	.param .u64 .ptr .align 1 _Z14ker_layer_normPfS_S_PKfS1_S1_ii_param_4,
	.param .u64 .ptr .align 1 _Z14ker_layer_normPfS_S_PKfS1_S1_ii_param_5,
	.param .u32 _Z14ker_layer_normPfS_S_PKfS1_S1_ii_param_6,
	.param .u32 _Z14ker_layer_normPfS_S_PKfS1_S1_ii_param_7
)
{
	.local .align 16 .b8 	__local_depot0[48];
	.reg .b64 	%SP;
	.reg .b64 	%SPL;
	.reg .pred 	%p<10>;
	.reg .b32 	%r<32>;
	.reg .b32 	%f<38>;
	.reg .b64 	%rd<39>;
	.reg .b64 	%fd<10>;
	// demoted variable
	.shared .align 4 .f32 _ZZ14ker_layer_normPfS_S_PKfS1_S1_iiE5sMean;
	// demoted variable
	.shared .align 4 .f32 _ZZ14ker_layer_normPfS_S_PKfS1_S1_iiE4sVar;
	mov.u64 	%SPL, __local_depot0;
	cvta.local.u64 	%SP, %SPL;
	ld.param.u64 	%rd3, [_Z14ker_layer_normPfS_S_PKfS1_S1_ii_param_1];
	ld.param.u64 	%rd5, [_Z14ker_layer_normPfS_S_PKfS1_S1_ii_param_3];
	ld.param.u64 	%rd6, [_Z14ker_layer_normPfS_S_PKfS1_S1_ii_param_4];
	ld.param.u64 	%rd7, [_Z14ker_layer_normPfS_S_PKfS1_S1_ii_param_5];
	ld.param.u32 	%r14, [_Z14ker_layer_normPfS_S_PKfS1_S1_ii_param_6];
	ld.param.u32 	%r13, [_Z14ker_layer_normPfS_S_PKfS1_S1_ii_param_7];
	add.u64 	%rd8, %SP, 0;
	add.u64 	%rd1, %SPL, 0;
	mov.u32 	%r1, %ctaid.x;
	setp.ge.s32 	%p1, %r1, %r14;
	@%p1 bra 	$L__BB0_14;
	mov.u32 	%r2, %tid.x;
	setp.ge.s32 	%p2, %r2, %r13;
	@%p2 bra 	$L__BB0_14;
	mad.lo.s32 	%r3, %r13, %r1, %r2;
	cvta.to.global.u64 	%rd9, %rd5;
	mul.wide.u32 	%rd10, %r3, 4;
	add.s64 	%rd11, %rd9, %rd10;
	ld.global.f32 	%f1, [%rd11];
	cvta.to.global.u64 	%rd12, %rd6;
	mul.wide.u32 	%rd13, %r2, 4;
	add.s64 	%rd14, %rd12, %rd13;
	ld.global.f32 	%f2, [%rd14];
	cvta.to.global.u64 	%rd15, %rd7;
	add.s64 	%rd16, %rd15, %rd13;
	ld.global.f32 	%f3, [%rd16];
	cvt.f64.f32 	%fd1, %f1;
	cvt.f64.f32 	%fd2, %f2;
	cvt.f64.f32 	%fd3, %f3;
	st.local.v2.u32 	[%rd1], {%r1, %r2};
	st.local.f64 	[%rd1+8], %fd1;
	st.local.v2.f64 	[%rd1+16], {%fd2, %fd3};
	mov.u64 	%rd17, $str;
	cvta.global.u64 	%rd18, %rd17;
	{ // callseq 0, 0
	.param .b64 param0;
	st.param.b64 	[param0], %rd18;
	.param .b64 param1;
	st.param.b64 	[param1], %rd8;
	.param .b32 retval0;
	call.uni (retval0), 
	vprintf, 
	(
	param0, 
	param1
	);
	ld.param.b32 	%r15, [retval0];
	} // callseq 0
	mul.f32 	%f11, %f1, %f1;
	shl.b32 	%r17, %r2, 2;
	mov.u32 	%r18, sdata;
	add.s32 	%r8, %r18, %r17;
	st.shared.f32 	[%r8], %f1;
	shl.b32 	%r9, %r13, 2;
	add.s32 	%r10, %r8, %r9;
	st.shared.f32 	[%r10], %f11;
	bar.sync 	0;
	setp.lt.u32 	%p3, %r13, 2;
	@%p3 bra 	$L__BB0_7;
	mov.u32 	%r31, %r13;
$L__BB0_4:
	shr.u32 	%r12, %r31, 1;
	setp.ge.u32 	%p4, %r2, %r12;
	@%p4 bra 	$L__BB0_6;
	shl.b32 	%r19, %r12, 2;
	add.s32 	%r20, %r8, %r19;
	ld.shared.f32 	%f12, [%r20];
	ld.shared.f32 	%f13, [%r8];
	add.f32 	%f14, %f12, %f13;
	st.shared.f32 	[%r8], %f14;
	add.s32 	%r21, %r20, %r9;
	ld.shared.f32 	%f15, [%r21];
	ld.shared.f32 	%f16, [%r10];
	add.f32 	%f17, %f15, %f16;
	st.shared.f32 	[%r10], %f17;
$L__BB0_6:
	bar.sync 	0;
	setp.gt.u32 	%p5, %r31, 3;
	mov.u32 	%r31, %r12;
	@%p5 bra 	$L__BB0_4;
$L__BB0_7:
	setp.ne.s32 	%p6, %r2, 0;
	mov.f32 	%f36, 0f00000000;
	mov.f32 	%f37, %f36;
	@%p6 bra 	$L__BB0_11;
	setp.gt.u32 	%p7, %r13, 1;
	ld.shared.f32 	%f4, [sdata];
	add.s32 	%r24, %r18, %r9;
	ld.shared.f32 	%f5, [%r24];
	cvt.rn.f32.u32 	%f19, %r13;
	div.rn.f32 	%f36, %f4, %f19;
	mul.f32 	%f20, %f4, %f4;
	div.rn.f32 	%f21, %f20, %f19;
	sub.f32 	%f22, %f5, %f21;
	add.f32 	%f23, %f19, 0fBF800000;
	selp.f32 	%f24, %f23, 0f3F800000, %p7;
	div.rn.f32 	%f37, %f22, %f24;
	setp.geu.f32 	%p8, %f37, 0f00000000;
	@%p8 bra 	$L__BB0_10;
	st.local.u32 	[%rd1], %r1;
	mov.u64 	%rd20, $str$1;
	cvta.global.u64 	%rd21, %rd20;
	{ // callseq 1, 0
	.param .b64 param0;
	st.param.b64 	[param0], %rd21;
	.param .b64 param1;
	st.param.b64 	[param1], %rd8;
	.param .b32 retval0;
	call.uni (retval0), 
	vprintf, 
	(
	param0, 
	param1
	);
	ld.param.b32 	%r25, [retval0];
	} // callseq 1
	mov.f32 	%f37, 0f00000000;
$L__BB0_10:
	ld.param.u64 	%rd38, [_Z14ker_layer_normPfS_S_PKfS1_S1_ii_param_2];
	add.f32 	%f26, %f37, 0f322BCC77;
	rsqrt.approx.f32 	%f27, %f26;
	cvta.to.global.u64 	%rd23, %rd38;
	mul.wide.u32 	%rd24, %r1, 4;
	add.s64 	%rd25, %rd23, %rd24;
	st.global.f32 	[%rd25], %f36;
	cvta.to.global.u64 	%rd26, %rd3;
	add.s64 	%rd27, %rd26, %rd24;
	st.global.f32 	[%rd27], %f37;
	cvt.f64.f32 	%fd4, %f4;
	cvt.f64.f32 	%fd5, %f5;
	cvt.f64.f32 	%fd6, %f36;
	cvt.f64.f32 	%fd7, %f37;
	cvt.f64.f32 	%fd8, %f27;
	st.local.u32 	[%rd1], %r1;
	st.local.f64 	[%rd1+8], %fd4;
	st.local.v2.f64 	[%rd1+16], {%fd5, %fd6};
	st.local.v2.f64 	[%rd1+32], {%fd7, %fd8};
	mov.u64 	%rd28, $str$2;
	cvta.global.u64 	%rd29, %rd28;
	{ // callseq 2, 0
	.param .b64 param0;
	st.param.b64 	[param0], %rd29;
	.param .b64 param1;
	st.param.b64 	[param1], %rd8;
	.param .b32 retval0;
	call.uni (retval0), 
	vprintf, 
	(
	param0, 
	param1
	);
	ld.param.b32 	%r27, [retval0];
	} // callseq 2
$L__BB0_11:
	setp.ne.s32 	%p9, %r2, 0;
	bar.sync 	0;
	@%p9 bra 	$L__BB0_13;
	st.shared.f32 	[_ZZ14ker_layer_normPfS_S_PKfS1_S1_iiE5sMean], %f36;
	st.shared.f32 	[_ZZ14ker_layer_normPfS_S_PKfS1_S1_iiE4sVar], %f37;
$L__BB0_13:
	ld.param.u64 	%rd37, [_Z14ker_layer_normPfS_S_PKfS1_S1_ii_param_0];
	bar.sync 	0;
	ld.shared.f32 	%f28, [_ZZ14ker_layer_normPfS_S_PKfS1_S1_iiE4sVar];
	add.f32 	%f29, %f28, 0f322BCC77;
	rsqrt.approx.f32 	%f30, %f29;
	ld.shared.f32 	%f31, [_ZZ14ker_layer_normPfS_S_PKfS1_S1_iiE5sMean];
	sub.f32 	%f32, %f1, %f31;
	mul.f32 	%f33, %f30, %f32;
	fma.rn.f32 	%f34, %f2, %f33, %f3;
	cvta.to.global.u64 	%rd31, %rd37;
	add.s64 	%rd33, %rd31, %rd10;
	st.global.f32 	[%rd33], %f34;
	cvt.f64.f32 	%fd9, %f34;
	st.local.v2.u32 	[%rd1], {%r1, %r2};
	st.local.f64 	[%rd1+8], %fd9;
	mov.u64 	%rd34, $str$3;
	cvta.global.u64 	%rd35, %rd34;
	{ // callseq 3, 0
	.param .b64 param0;
	st.param.b64 	[param0], %rd35;
	.param .b64 param1;
	st.param.b64 	[param1], %rd8;
	.param .b32 retval0;
	call.uni (retval0), 
	vprintf, 
	(
	param0, 
	param1
	);
	ld.param.b32 	%r29, [retval0];
	} // callseq 3
$L__BB0_14:
	ret;

}
	// .globl	_Z23ker_ln_bw_dgamma_dbettaPfS_PKfS1_S1_S1_S1_S1_ii
.visible .entry _Z23ker_ln_bw_dgamma_dbettaPfS_PKfS1_S1_S1_S1_S1_ii(
	.param .u64 .ptr .align 1 _Z23ker_ln_bw_dgamma_dbettaPfS_PKfS1_S1_S1_S1_S1_ii_param_0,
	.param .u64 .ptr .align 1 _Z23ker_ln_bw_dgamma_dbettaPfS_PKfS1_S1_S1_S1_S1_ii_param_1,
	.param .u64 .ptr .align 1 _Z23ker_ln_bw_dgamma_dbettaPfS_PKfS1_S1_S1_S1_S1_ii_param_2,
	.param .u64 .ptr .align 1 _Z23ker_ln_bw_dgamma_dbettaPfS_PKfS1_S1_S1_S1_S1_ii_param_3,
	.param .u64 .ptr .align 1 _Z23ker_ln_bw_dgamma_dbettaPfS_PKfS1_S1_S1_S1_S1_ii_param_4,
	.param .u64 .ptr .align 1 _Z23ker_ln_bw_dgamma_dbettaPfS_PKfS1_S1_S1_S1_S1_ii_param_5,
	.param .u64 .ptr .align 1 _Z23ker_ln_bw_dgamma_dbettaPfS_PKfS1_S1_S1_S1_S1_ii_param_6,
	.param .u64 .ptr .align 1 _Z23ker_ln_bw_dgamma_dbettaPfS_PKfS1_S1_S1_S1_S1_ii_param_7,
	.param .u32 _Z23ker_ln_bw_dgamma_dbettaPfS_PKfS1_S1_S1_S1_S1_ii_param_8,
	.param .u32 _Z23ker_ln_bw_dgamma_dbettaPfS_PKfS1_S1_S1_S1_S1_ii_param_9
)
{
	.local .align 16 .b8 	__local_depot1[48];
	.reg .b64 	%SP;
	.reg .b64 	%SPL;
	.reg .pred 	%p<3>;
	.reg .b32 	%r<8>;
	.reg .b32 	%f<12>;
	.reg .b64 	%rd<26>;
	.reg .b64 	%fd<5>;

	mov.u64 	%SPL, __local_depot1;
	cvta.local.u64 	%SP, %SPL;
	ld.param.u64 	%rd1, [_Z23ker_ln_bw_dgamma_dbettaPfS_PKfS1_S1_S1_S1_S1_ii_param_0];
	ld.param.u64 	%rd2, [_Z23ker_ln_bw_dgamma_dbettaPfS_PKfS1_S1_S1_S1_S1_ii_param_1];
	ld.param.u64 	%rd3, [_Z23ker_ln_bw_dgamma_dbettaPfS_PKfS1_S1_S1_S1_S1_ii_param_2];
	ld.param.u64 	%rd4, [_Z23ker_ln_bw_dgamma_dbettaPfS_PKfS1_S1_S1_S1_S1_ii_param_3];
	ld.param.u64 	%rd5, [_Z23ker_ln_bw_dgamma_dbettaPfS_PKfS1_S1_S1_S1_S1_ii_param_6];
	ld.param.u64 	%rd6, [_Z23ker_ln_bw_dgamma_dbettaPfS_PKfS1_S1_S1_S1_S1_ii_param_7];
	ld.param.u32 	%r4, [_Z23ker_ln_bw_dgamma_dbettaPfS_PKfS1_S1_S1_S1_S1_ii_param_8];
	ld.param.u32 	%r3, [_Z23ker_ln_bw_dgamma_dbettaPfS_PKfS1_S1_S1_S1_S1_ii_param_9];
	mov.u32 	%r1, %ctaid.x;
	setp.ge.s32 	%p1, %r1, %r4;
	@%p1 bra 	$L__BB1_3;
	mov.u32 	%r2, %tid.x;
	setp.ge.s32 	%p2, %r2, %r3;
	@%p2 bra 	$L__BB1_3;
	add.u64 	%rd7, %SP, 0;
	add.u64 	%rd8, %SPL, 0;
	mad.lo.s32 	%r5, %r3, %r1, %r2;
	cvta.to.global.u64 	%rd9, %rd5;
	mul.wide.u32 	%rd10, %r1, 4;
	add.s64 	%rd11, %rd9, %rd10;
	ld.global.f32 	%f1, [%rd11];
	cvta.to.global.u64 	%rd12, %rd6;
	add.s64 	%rd13, %rd12, %rd10;
	ld.global.f32 	%f2, [%rd13];
	add.f32 	%f3, %f1, 0f322BCC77;
	rsqrt.approx.f32 	%f4, %f3;
	cvta.to.global.u64 	%rd14, %rd3;
	mul.wide.u32 	%rd15, %r5, 4;
	add.s64 	%rd16, %rd14, %rd15;
	ld.global.f32 	%f5, [%rd16];
	cvta.to.global.u64 	%rd17, %rd4;
	add.s64 	%rd18, %rd17, %rd15;
	ld.global.f32 	%f6, [%rd18];
	sub.f32 	%f7, %f6, %f2;
	mul.f32 	%f8, %f4, %f7;
	mul.f32 	%f9, %f5, %f8;
	cvt.f64.f32 	%fd1, %f5;
	cvt.f64.f32 	%fd2, %f6;
	cvt.f64.f32 	%fd3, %f8;
	cvt.f64.f32 	%fd4, %f9;
	st.local.v2.u32 	[%rd8], {%r1, %r2};
	st.local.f64 	[%rd8+8], %fd1;
	st.local.v2.f64 	[%rd8+16], {%fd2, %fd3};
	st.local.v2.f64 	[%rd8+32], {%fd1, %fd4};
	mov.u64 	%rd19, $str$4;
	cvta.global.u64 	%rd20, %rd19;
	{ // callseq 4, 0
	.param .b64 param0;
	st.param.b64 	[param0], %rd20;
	.param .b64 param1;
	st.param.b64 	[param1], %rd7;
	.param .b32 retval0;
	call.uni (retval0), 
	vprintf, 
	(
	param0, 
	param1
	);
	ld.param.b32 	%r6, [retval0];
	} // callseq 4
	cvta.to.global.u64 	%rd21, %rd2;
	mul.wide.u32 	%rd22, %r2, 4;
	add.s64 	%rd23, %rd21, %rd22;
	atom.global.add.f32 	%f10, [%rd23], %f5;
	cvta.to.global.u64 	%rd24, %rd1;
	add.s64 	%rd25, %rd24, %rd22;
	atom.global.add.f32 	%f11, [%rd25], %f9;
$L__BB1_3:
	ret;

}
	// .globl	_Z14ker_ln_bw_dinpPfPKfS1_S1_S1_S1_S1_ii
.visible .entry _Z14ker_ln_bw_dinpPfPKfS1_S1_S1_S1_S1_ii(
	.param .u64 .ptr .align 1 _Z14ker_ln_bw_dinpPfPKfS1_S1_S1_S1_S1_ii_param_0,
	.param .u64 .ptr .align 1 _Z14ker_ln_bw_dinpPfPKfS1_S1_S1_S1_S1_ii_param_1,
	.param .u64 .ptr .align 1 _Z14ker_ln_bw_dinpPfPKfS1_S1_S1_S1_S1_ii_param_2,
	.param .u64 .ptr .align 1 _Z14ker_ln_bw_dinpPfPKfS1_S1_S1_S1_S1_ii_param_3,
	.param .u64 .ptr .align 1 _Z14ker_ln_bw_dinpPfPKfS1_S1_S1_S1_S1_ii_param_4,
	.param .u64 .ptr .align 1 _Z14ker_ln_bw_dinpPfPKfS1_S1_S1_S1_S1_ii_param_5,
	.param .u64 .ptr .align 1 _Z14ker_ln_bw_dinpPfPKfS1_S1_S1_S1_S1_ii_param_6,
	.param .u32 _Z14ker_ln_bw_dinpPfPKfS1_S1_S1_S1_S1_ii_param_7,
	.param .u32 _Z14ker_ln_bw_dinpPfPKfS1_S1_S1_S1_S1_ii_param_8
)
{
	.local .align 16 .b8 	__local_depot2[48];
	.reg .b64 	%SP;
	.reg .b64 	%SPL;
	.reg .pred 	%p<7>;
	.reg .b32 	%r<30>;
	.reg .b32 	%f<26>;
	.reg .b64 	%rd<38>;
	.reg .b64 	%fd<12>;

	mov.u64 	%SPL, __local_depot2;
	cvta.local.u64 	%SP, %SPL;
	ld.param.u64 	%rd2, [_Z14ker_ln_bw_dinpPfPKfS1_S1_S1_S1_S1_ii_param_1];
	ld.param.u64 	%rd4, [_Z14ker_ln_bw_dinpPfPKfS1_S1_S1_S1_S1_ii_param_3];
	ld.param.u64 	%rd5, [_Z14ker_ln_bw_dinpPfPKfS1_S1_S1_S1_S1_ii_param_5];
	ld.param.u32 	%r14, [_Z14ker_ln_bw_dinpPfPKfS1_S1_S1_S1_S1_ii_param_7];
	ld.param.u32 	%r13, [_Z14ker_ln_bw_dinpPfPKfS1_S1_S1_S1_S1_ii_param_8];
	mov.u32 	%r1, %ctaid.x;
	setp.ge.s32 	%p1, %r1, %r14;
	@%p1 bra 	$L__BB2_10;
	mov.u32 	%r2, %tid.x;
	setp.ge.s32 	%p2, %r2, %r13;
	@%p2 bra 	$L__BB2_10;
	ld.param.u64 	%rd37, [_Z14ker_ln_bw_dinpPfPKfS1_S1_S1_S1_S1_ii_param_6];
	ld.param.u64 	%rd36, [_Z14ker_ln_bw_dinpPfPKfS1_S1_S1_S1_S1_ii_param_2];
	mad.lo.s32 	%r3, %r13, %r1, %r2;
	cvta.to.global.u64 	%rd7, %rd5;
	mul.wide.u32 	%rd8, %r1, 4;
	add.s64 	%rd9, %rd7, %rd8;
	ld.global.f32 	%f6, [%rd9];
	cvta.to.global.u64 	%rd10, %rd37;
	add.s64 	%rd11, %rd10, %rd8;
	ld.global.f32 	%f7, [%rd11];
	add.f32 	%f8, %f6, 0f322BCC77;
	rsqrt.approx.f32 	%f1, %f8;
	cvta.to.global.u64 	%rd12, %rd2;
	mul.wide.u32 	%rd13, %r3, 4;
	add.s64 	%rd14, %rd12, %rd13;
	ld.global.f32 	%f9, [%rd14];
	cvta.to.global.u64 	%rd15, %rd4;
	mul.wide.u32 	%rd16, %r2, 4;
	add.s64 	%rd17, %rd15, %rd16;
	ld.global.f32 	%f10, [%rd17];
	mul.f32 	%f2, %f9, %f10;
	cvta.to.global.u64 	%rd18, %rd36;
	add.s64 	%rd19, %rd18, %rd13;
	ld.global.f32 	%f11, [%rd19];
	sub.f32 	%f12, %f11, %f7;
	mul.f32 	%f3, %f1, %f12;
	cvt.f64.f32 	%fd5, %f9;
	cvt.f64.f32 	%fd6, %f10;
	cvt.f64.f32 	%fd7, %f11;
	cvt.f64.f32 	%fd3, %f3;
	cvt.f64.f32 	%fd2, %f2;
	add.u64 	%rd20, %SP, 0;
	add.u64 	%rd21, %SPL, 0;
	st.local.v2.u32 	[%rd21], {%r1, %r2};
	st.local.f64 	[%rd21+8], %fd5;
	st.local.v2.f64 	[%rd21+16], {%fd6, %fd7};
	st.local.v2.f64 	[%rd21+32], {%fd3, %fd2};
	mov.u64 	%rd22, $str$5;
	cvta.global.u64 	%rd23, %rd22;
	{ // callseq 5, 0
	.param .b64 param0;
	st.param.b64 	[param0], %rd23;
	.param .b64 param1;
	st.param.b64 	[param1], %rd20;
	.param .b32 retval0;
	call.uni (retval0), 
	vprintf, 
	(
	param0, 
	param1
	);
	ld.param.b32 	%r15, [retval0];
	} // callseq 5
	shl.b32 	%r17, %r2, 2;
	mov.u32 	%r18, sdata;
	add.s32 	%r8, %r18, %r17;
	st.shared.f32 	[%r8], %f2;
	mul.f32 	%f13, %f2, %f3;
	shl.b32 	%r9, %r13, 2;
	add.s32 	%r10, %r8, %r9;
	st.shared.f32 	[%r10], %f13;
	bar.sync 	0;
	setp.lt.u32 	%p3, %r13, 2;
	@%p3 bra 	$L__BB2_7;
	mov.u32 	%r29, %r13;
$L__BB2_4:
	shr.u32 	%r12, %r29, 1;
	setp.ge.u32 	%p4, %r2, %r12;
	@%p4 bra 	$L__BB2_6;
	shl.b32 	%r19, %r12, 2;
	add.s32 	%r20, %r8, %r19;
	ld.shared.f32 	%f14, [%r20];
	ld.shared.f32 	%f15, [%r8];
	add.f32 	%f16, %f14, %f15;
	st.shared.f32 	[%r8], %f16;
	add.s32 	%r21, %r20, %r9;
	ld.shared.f32 	%f17, [%r21];
	ld.shared.f32 	%f18, [%r10];
	add.f32 	%f19, %f17, %f18;
	st.shared.f32 	[%r10], %f19;
$L__BB2_6:
	bar.sync 	0;
	setp.gt.u32 	%p5, %r29, 3;
	mov.u32 	%r29, %r12;
	@%p5 bra 	$L__BB2_4;
$L__BB2_7:
	ld.shared.f32 	%f4, [sdata];
	add.s32 	%r24, %r18, %r9;
	ld.shared.f32 	%f5, [%r24];
	setp.ne.s32 	%p6, %r2, 0;
	@%p6 bra 	$L__BB2_9;
	cvt.f64.f32 	%fd8, %f4;
	cvt.f64.f32 	%fd9, %f5;
	cvta.to.local.u64 	%rd25, %rd20;
	st.local.u32 	[%rd25], %r1;
	st.local.f64 	[%rd25+8], %fd8;
	st.local.f64 	[%rd25+16], %fd9;
	mov.u64 	%rd26, $str$6;
	cvta.global.u64 	%rd27, %rd26;
	{ // callseq 6, 0
	.param .b64 param0;
	st.param.b64 	[param0], %rd27;
	.param .b64 param1;
	st.param.b64 	[param1], %rd20;
	.param .b32 retval0;
	call.uni (retval0), 
	vprintf, 
	(
	param0, 
	param1
	);
	ld.param.b32 	%r25, [retval0];
	} // callseq 6
$L__BB2_9:
	ld.param.u64 	%rd35, [_Z14ker_ln_bw_dinpPfPKfS1_S1_S1_S1_S1_ii_param_0];
	bar.sync 	0;
	fma.rn.f32 	%f20, %f3, %f5, %f4;
	cvt.rn.f32.u32 	%f21, %r13;
	rcp.rn.f32 	%f22, %f21;
	mul.f32 	%f23, %f22, %f20;
	sub.f32 	%f24, %f2, %f23;
	mul.f32 	%f25, %f1, %f24;
	cvta.to.global.u64 	%rd28, %rd35;
	add.s64 	%rd30, %rd28, %rd13;
	st.global.f32 	[%rd30], %f25;
	cvt.f64.f32 	%fd10, %f23;
	cvt.f64.f32 	%fd11, %f25;
	cvta.to.local.u64 	%rd32, %rd20;
	st.local.v2.u32 	[%rd32], {%r1, %r2};
	st.local.f64 	[%rd32+8], %fd2;
	st.local.v2.f64 	[%rd32+16], {%fd3, %fd10};
	st.local.f64 	[%rd32+32], %fd11;
	mov.u64 	%rd33, $str$7;
	cvta.global.u64 	%rd34, %rd33;
	{ // callseq 7, 0
	.param .b64 param0;
	st.param.b64 	[param0], %rd34;
	.param .b64 param1;
	st.param.b64 	[param1], %rd20;
	.param .b32 retval0;
	call.uni (retval0), 
	vprintf, 
	(
	param0, 
	param1
	);
	ld.param.b32 	%r27, [retval0];
	} // callseq 7
$L__BB2_10:
	ret;

}


// ===== COMPILED SASS (sm_100) =====

	.target	sm_100

	.elftype	@"ET_EXEC"


//--------------------- .note.nv.tkinfo           --------------------------
	.section	.note.nv.tkinfo,"",@"SHT_NOTE"
	.sectionflags	@"SHF_NOTE_NV_TKINFO"
	.tkinfo
        /*0018*/ 	.word	0x00000002
        /*0030*/ 	.string	""
        /*0030*/ 	.string	"ptxas"
        /*0030*/ 	.string	"Cuda compilation tools, release 13.0, V13.0.88"
        /*0030*/ 	.string	"Build cuda_13.0.r13.0/compiler.36424714_0"
        /*0030*/ 	.string	"-arch sm_100 -m 64 "



//--------------------- .note.nv.cuinfo           --------------------------
	.section	.note.nv.cuinfo,"",@"SHT_NOTE"
	.sectionflags	@"SHF_NOTE_NV_CUINFO"
        /*0018*/ 	.short	0x0002
        /*001a*/ 	.short	0x0064
        /*001c*/ 	.short	0x0082
	.zero		2


//--------------------- .nv.info                  --------------------------
	.section	.nv.info,"",@"SHT_CUDA_INFO"
	.align	4


	//----- nvinfo : EIATTR_REGCOUNT
	.align		4
        /*0000*/ 	.byte	0x04, 0x2f
        /*0002*/ 	.short	(.L_9 - .L_8)
	.align		4
.L_8:
        /*0004*/ 	.word	index@(_Z14ker_layer_normPfS_S_PKfS1_S1_ii)
        /*0008*/ 	.word	0x00000020


	//----- nvinfo : EIATTR_FRAME_SIZE
	.align		4
.L_9:
        /*000c*/ 	.byte	0x04, 0x11
        /*000e*/ 	.short	(.L_11 - .L_10)
	.align		4
.L_10:
        /*0010*/ 	.word	index@($__internal_1_$__cuda_sm3x_div_rn_noftz_f32_slowpath)
        /*0014*/ 	.word	0x00000030


	//----- nvinfo : EIATTR_FRAME_SIZE
	.align		4
.L_11:
        /*0018*/ 	.byte	0x04, 0x11
        /*001a*/ 	.short	(.L_13 - .L_12)
	.align		4
.L_12:
        /*001c*/ 	.word	index@(_Z14ker_layer_normPfS_S_PKfS1_S1_ii)
        /*0020*/ 	.word	0x00000030


	//----- nvinfo : EIATTR_REGCOUNT
	.align		4
.L_13:
        /*0024*/ 	.byte	0x04, 0x2f
        /*0026*/ 	.short	(.L_15 - .L_14)
	.align		4
.L_14:
        /*0028*/ 	.word	index@(_Z23ker_ln_bw_dgamma_dbettaPfS_PKfS1_S1_S1_S1_S1_ii)
        /*002c*/ 	.word	0x0000001a


	//----- nvinfo : EIATTR_FRAME_SIZE
	.align		4
.L_15:
        /*0030*/ 	.byte	0x04, 0x11
        /*0032*/ 	.short	(.L_17 - .L_16)
	.align		4
.L_16:
        /*0034*/ 	.word	index@(_Z23ker_ln_bw_dgamma_dbettaPfS_PKfS1_S1_S1_S1_S1_ii)
        /*0038*/ 	.word	0x00000030


	//----- nvinfo : EIATTR_REGCOUNT
	.align		4
.L_17:
        /*003c*/ 	.byte	0x04, 0x2f
        /*003e*/ 	.short	(.L_19 - .L_18)
	.align		4
.L_18:
        /*0040*/ 	.word	index@(_Z14ker_ln_bw_dinpPfPKfS1_S1_S1_S1_S1_ii)
        /*0044*/ 	.word	0x00000020


	//----- nvinfo : EIATTR_FRAME_SIZE
	.align		4
.L_19:
        /*0048*/ 	.byte	0x04, 0x11
        /*004a*/ 	.short	(.L_21 - .L_20)
	.align		4
.L_20:
        /*004c*/ 	.word	index@($__internal_0_$__cuda_sm20_rcp_rn_f32_slowpath)
        /*0050*/ 	.word	0x00000030


	//----- nvinfo : EIATTR_FRAME_SIZE
	.align		4
.L_21:
        /*0054*/ 	.byte	0x04, 0x11
        /*0056*/ 	.short	(.L_23 - .L_22)
	.align		4
.L_22:
        /*0058*/ 	.word	index@(_Z14ker_ln_bw_dinpPfPKfS1_S1_S1_S1_S1_ii)
        /*005c*/ 	.word	0x00000030


	//----- nvinfo : EIATTR_MIN_STACK_SIZE
	.align		4
.L_23:
        /*0060*/ 	.byte	0x04, 0x12
        /*0062*/ 	.short	(.L_25 - .L_24)
	.align		4
.L_24:
        /*0064*/ 	.word	index@(_Z14ker_ln_bw_dinpPfPKfS1_S1_S1_S1_S1_ii)
        /*0068*/ 	.word	0x00000030


	//----- nvinfo : EIATTR_MIN_STACK_SIZE
	.align		4
.L_25:
        /*006c*/ 	.byte	0x04, 0x12
        /*006e*/ 	.short	(.L_27 - .L_26)
	.align		4
.L_26:
        /*0070*/ 	.word	index@(_Z23ker_ln_bw_dgamma_dbettaPfS_PKfS1_S1_S1_S1_S1_ii)
        /*0074*/ 	.word	0x00000030


	//----- nvinfo : EIATTR_MIN_STACK_SIZE
	.align		4
.L_27:
        /*0078*/ 	.byte	0x04, 0x12
        /*007a*/ 	.short	(.L_29 - .L_28)
	.align		4
.L_28:
        /*007c*/ 	.word	index@(_Z14ker_layer_normPfS_S_PKfS1_S1_ii)
        /*0080*/ 	.word	0x00000030
.L_29:


//--------------------- .nv.compat                --------------------------
	.section	.nv.compat,"",@"SHT_CUDA_COMPAT_INFO"
	.align	4
        /*0000*/ 	.byte	0x02, 0x09, 0x00, 0x00, 0x02, 0x02, 0x01, 0x00, 0x02, 0x05, 0x05, 0x00, 0x03, 0x07, 0x01, 0x01
        /*0010*/ 	.byte	0x02, 0x03, 0x00, 0x00, 0x02, 0x06, 0x01, 0x00, 0x04, 0x0b, 0x08, 0x00, 0x01, 0x00, 0x00, 0x00
        /*0020*/ 	.byte	0x00, 0x00, 0x00, 0x00


//--------------------- .nv.info._Z14ker_ln_bw_dinpPfPKfS1_S1_S1_S1_S1_ii --------------------------
	.section	.nv.info._Z14ker_ln_bw_dinpPfPKfS1_S1_S1_S1_S1_ii,"",@"SHT_CUDA_INFO"
	.sectionflags	@""
	.align	4


	//----- nvinfo : EIATTR_CUDA_API_VERSION
	.align		4
        /*0000*/ 	.byte	0x04, 0x37
        /*0002*/ 	.short	(.L_31 - .L_30)
.L_30:
        /*0004*/ 	.word	0x00000082


	//----- nvinfo : EIATTR_KPARAM_INFO
	.align		4
.L_31:
        /*0008*/ 	.byte	0x04, 0x17
        /*000a*/ 	.short	(.L_33 - .L_32)
.L_32:
        /*000c*/ 	.word	0x00000000
        /*0010*/ 	.short	0x0008
        /*0012*/ 	.short	0x003c
        /*0014*/ 	.byte	0x00, 0xf0, 0x11, 0x00


	//----- nvinfo : EIATTR_KPARAM_INFO
	.align		4
.L_33:
        /*0018*/ 	.byte	0x04, 0x17
        /*001a*/ 	.short	(.L_35 - .L_34)
.L_34:
        /*001c*/ 	.word	0x00000000
        /*0020*/ 	.short	0x0007
        /*0022*/ 	.short	0x0038
        /*0024*/ 	.byte	0x00, 0xf0, 0x11, 0x00


	//----- nvinfo : EIATTR_KPARAM_INFO
	.align		4
.L_35:
        /*0028*/ 	.byte	0x04, 0x17
        /*002a*/ 	.short	(.L_37 - .L_36)
.L_36:
        /*002c*/ 	.word	0x00000000
        /*0030*/ 	.short	0x0006
        /*0032*/ 	.short	0x0030
        /*0034*/ 	.byte	0x00, 0xf5, 0x21, 0x00


	//----- nvinfo : EIATTR_KPARAM_INFO
	.align		4
.L_37:
        /*0038*/ 	.byte	0x04, 0x17
        /*003a*/ 	.short	(.L_39 - .L_38)
.L_38:
        /*003c*/ 	.word	0x00000000
        /*0040*/ 	.short	0x0005
        /*0042*/ 	.short	0x0028
        /*0044*/ 	.byte	0x00, 0xf5, 0x21, 0x00


	//----- nvinfo : EIATTR_KPARAM_INFO
	.align		4
.L_39:
        /*0048*/ 	.byte	0x04, 0x17
        /*004a*/ 	.short	(.L_41 - .L_40)
.L_40:
        /*004c*/ 	.word	0x00000000
        /*0050*/ 	.short	0x0004
        /*0052*/ 	.short	0x0020
        /*0054*/ 	.byte	0x00, 0xf5, 0x21, 0x00


	//----- nvinfo : EIATTR_KPARAM_INFO
	.align		4
.L_41:
        /*0058*/ 	.byte	0x04, 0x17
        /*005a*/ 	.short	(.L_43 - .L_42)
.L_42:
        /*005c*/ 	.word	0x00000000
        /*0060*/ 	.short	0x0003
        /*0062*/ 	.short	0x0018
        /*0064*/ 	.byte	0x00, 0xf5, 0x21, 0x00


	//----- nvinfo : EIATTR_KPARAM_INFO
	.align		4
.L_43:
        /*0068*/ 	.byte	0x04, 0x17
        /*006a*/ 	.short	(.L_45 - .L_44)
.L_44:
        /*006c*/ 	.word	0x00000000
        /*0070*/ 	.short	0x0002
        /*0072*/ 	.short	0x0010
        /*0074*/ 	.byte	0x00, 0xf5, 0x21, 0x00


	//----- nvinfo : EIATTR_KPARAM_INFO
	.align		4
.L_45:
        /*0078*/ 	.byte	0x04, 0x17
        /*007a*/ 	.short	(.L_47 - .L_46)
.L_46:
        /*007c*/ 	.word	0x00000000
        /*0080*/ 	.short	0x0001
        /*0082*/ 	.short	0x0008
        /*0084*/ 	.byte	0x00, 0xf5, 0x21, 0x00


	//----- nvinfo : EIATTR_KPARAM_INFO
	.align		4
.L_47:
        /*0088*/ 	.byte	0x04, 0x17
        /*008a*/ 	.short	(.L_49 - .L_48)
.L_48:
        /*008c*/ 	.word	0x00000000
        /*0090*/ 	.short	0x0000
        /*0092*/ 	.short	0x0000
        /*0094*/ 	.byte	0x00, 0xf5, 0x21, 0x00


	//----- nvinfo : EIATTR_SPARSE_MMA_MASK
	.align		4
.L_49:
        /*0098*/ 	.byte	0x03, 0x50
        /*009a*/ 	.short	0x0000


	//----- nvinfo : EIATTR_MAXREG_COUNT
	.align		4
        /*009c*/ 	.byte	0x03, 0x1b
        /*009e*/ 	.short	0x00ff


	//----- nvinfo : EIATTR_NUM_BARRIERS
	.align		4
        /*00a0*/ 	.byte	0x02, 0x4c
        /*00a2*/ 	.byte	0x01
	.zero		1


	//----- nvinfo : EIATTR_EXTERNS
	.align		4
        /*00a4*/ 	.byte	0x04, 0x0f
        /*00a6*/ 	.short	(.L_51 - .L_50)


	//   ....[0]....
	.align		4
.L_50:
        /*00a8*/ 	.word	index@(vprintf)


	//----- nvinfo : EIATTR_MERCURY_ISA_VERSION
	.align		4
.L_51:
        /*00ac*/ 	.byte	0x03, 0x5f
        /*00ae*/ 	.short	0x0101


	//----- nvinfo : EIATTR_VRC_CTA_INIT_COUNT
	.align		4
        /*00b0*/ 	.byte	0x02, 0x4a
	.zero		1
	.zero		1


	//----- nvinfo : EIATTR_SYSCALL_OFFSETS
	.align		4
        /*00b4*/ 	.byte	0x04, 0x46
        /*00b6*/ 	.short	(.L_53 - .L_52)


	//   ....[0]....
.L_52:
        /*00b8*/ 	.word	0x00000380


	//   ....[1]....
        /*00bc*/ 	.word	0x00000740


	//   ....[2]....
        /*00c0*/ 	.word	0x000009d0


	//----- nvinfo : EIATTR_EXIT_INSTR_OFFSETS
	.align		4
.L_53:
        /*00c4*/ 	.byte	0x04, 0x1c
        /*00c6*/ 	.short	(.L_55 - .L_54)


	//   ....[0]....
.L_54:
        /*00c8*/ 	.word	0x00000090


	//   ....[1]....
        /*00cc*/ 	.word	0x000000d0


	//   ....[2]....
        /*00d0*/ 	.word	0x000009e0


	//----- nvinfo : EIATTR_CRS_STACK_SIZE
	.align		4
.L_55:
        /*00d4*/ 	.byte	0x04, 0x1e
        /*00d6*/ 	.short	(.L_57 - .L_56)
.L_56:
        /*00d8*/ 	.word	0x00000000


	//----- nvinfo : EIATTR_CBANK_PARAM_SIZE
	.align		4
.L_57:
        /*00dc*/ 	.byte	0x03, 0x19
        /*00de*/ 	.short	0x0040


	//----- nvinfo : EIATTR_PARAM_CBANK
	.align		4
        /*00e0*/ 	.byte	0x04, 0x0a
        /*00e2*/ 	.short	(.L_59 - .L_58)
	.align		4
.L_58:
        /*00e4*/ 	.word	index@(.nv.constant0._Z14ker_ln_bw_dinpPfPKfS1_S1_S1_S1_S1_ii)
        /*00e8*/ 	.short	0x0380
        /*00ea*/ 	.short	0x0040


	//----- nvinfo : EIATTR_SW_WAR
	.align		4
.L_59:
        /*00ec*/ 	.byte	0x04, 0x36
        /*00ee*/ 	.short	(.L_61 - .L_60)
.L_60:
        /*00f0*/ 	.word	0x00000008
.L_61:


//--------------------- .nv.info._Z23ker_ln_bw_dgamma_dbettaPfS_PKfS1_S1_S1_S1_S1_ii --------------------------
	.section	.nv.info._Z23ker_ln_bw_dgamma_dbettaPfS_PKfS1_S1_S1_S1_S1_ii,"",@"SHT_CUDA_INFO"
	.sectionflags	@""
	.align	4


	//----- nvinfo : EIATTR_CUDA_API_VERSION
	.align		4
        /*0000*/ 	.byte	0x04, 0x37
        /*0002*/ 	.short	(.L_63 - .L_62)
.L_62:
        /*0004*/ 	.word	0x00000082


	//----- nvinfo : EIATTR_KPARAM_INFO
	.align		4
.L_63:
        /*0008*/ 	.byte	0x04, 0x17
        /*000a*/ 	.short	(.L_65 - .L_64)
.L_64:
        /*000c*/ 	.word	0x00000000
        /*0010*/ 	.short	0x0009
        /*0012*/ 	.short	0x0044
        /*0014*/ 	.byte	0x00, 0xf0, 0x11, 0x00


	//----- nvinfo : EIATTR_KPARAM_INFO
	.align		4
.L_65:
        /*0018*/ 	.byte	0x04, 0x17
        /*001a*/ 	.short	(.L_67 - .L_66)
.L_66:
        /*001c*/ 	.word	0x00000000
        /*0020*/ 	.short	0x0008
        /*0022*/ 	.short	0x0040
        /*0024*/ 	.byte	0x00, 0xf0, 0x11, 0x00


	//----- nvinfo : EIATTR_KPARAM_INFO
	.align		4
.L_67:
        /*0028*/ 	.byte	0x04, 0x17
        /*002a*/ 	.short	(.L_69 - .L_68)
.L_68:
        /*002c*/ 	.word	0x00000000
        /*0030*/ 	.short	0x0007
        /*0032*/ 	.short	0x0038
        /*0034*/ 	.byte	0x00, 0xf5, 0x21, 0x00


	//----- nvinfo : EIATTR_KPARAM_INFO
	.align		4
.L_69:
        /*0038*/ 	.byte	0x04, 0x17
        /*003a*/ 	.short	(.L_71 - .L_70)
.L_70:
        /*003c*/ 	.word	0x00000000
        /*0040*/ 	.short	0x0006
        /*0042*/ 	.short	0x0030
        /*0044*/ 	.byte	0x00, 0xf5, 0x21, 0x00


	//----- nvinfo : EIATTR_KPARAM_INFO
	.align		4
.L_71:
        /*0048*/ 	.byte	0x04, 0x17
        /*004a*/ 	.short	(.L_73 - .L_72)
.L_72:
        /*004c*/ 	.word	0x00000000
        /*0050*/ 	.short	0x0005
        /*0052*/ 	.short	0x0028
        /*0054*/ 	.byte	0x00, 0xf5, 0x21, 0x00


	//----- nvinfo : EIATTR_KPARAM_INFO
	.align		4
.L_73:
        /*0058*/ 	.byte	0x04, 0x17
        /*005a*/ 	.short	(.L_75 - .L_74)
.L_74:
        /*005c*/ 	.word	0x00000000
        /*0060*/ 	.short	0x0004
        /*0062*/ 	.short	0x0020
        /*0064*/ 	.byte	0x00, 0xf5, 0x21, 0x00


	//----- nvinfo : EIATTR_KPARAM_INFO
	.align		4
.L_75:
        /*0068*/ 	.byte	0x04, 0x17
        /*006a*/ 	.short	(.L_77 - .L_76)
.L_76:
        /*006c*/ 	.word	0x00000000
        /*0070*/ 	.short	0x0003
        /*0072*/ 	.short	0x0018
        /*0074*/ 	.byte	0x00, 0xf5, 0x21, 0x00


	//----- nvinfo : EIATTR_KPARAM_INFO
	.align		4
.L_77:
        /*0078*/ 	.byte	0x04, 0x17
        /*007a*/ 	.short	(.L_79 - .L_78)
.L_78:
        /*007c*/ 	.word	0x00000000
        /*0080*/ 	.short	0x0002
        /*0082*/ 	.short	0x0010
        /*0084*/ 	.byte	0x00, 0xf5, 0x21, 0x00


	//----- nvinfo : EIATTR_KPARAM_INFO
	.align		4
.L_79:
        /*0088*/ 	.byte	0x04, 0x17
        /*008a*/ 	.short	(.L_81 - .L_80)
.L_80:
        /*008c*/ 	.word	0x00000000
        /*0090*/ 	.short	0x0001
        /*0092*/ 	.short	0x0008
        /*0094*/ 	.byte	0x00, 0xf5, 0x21, 0x00


	//----- nvinfo : EIATTR_KPARAM_INFO
	.align		4
.L_81:
        /*0098*/ 	.byte	0x04, 0x17
        /*009a*/ 	.short	(.L_83 - .L_82)
.L_82:
        /*009c*/ 	.word	0x00000000
        /*00a0*/ 	.short	0x0000
        /*00a2*/ 	.short	0x0000
        /*00a4*/ 	.byte	0x00, 0xf5, 0x21, 0x00


	//----- nvinfo : EIATTR_SPARSE_MMA_MASK
	.align		4
.L_83:
        /*00a8*/ 	.byte	0x03, 0x50
        /*00aa*/ 	.short	0x0000


	//----- nvinfo : EIATTR_MAXREG_COUNT
	.align		4
        /*00ac*/ 	.byte	0x03, 0x1b
        /*00ae*/ 	.short	0x00ff


	//----- nvinfo : EIATTR_EXTERNS
	.align		4
        /*00b0*/ 	.byte	0x04, 0x0f
        /*00b2*/ 	.short	(.L_85 - .L_84)


	//   ....[0]....
	.align		4
.L_84:
        /*00b4*/ 	.word	index@(vprintf)


	//----- nvinfo : EIATTR_MERCURY_ISA_VERSION
	.align		4
.L_85:
        /*00b8*/ 	.byte	0x03, 0x5f
        /*00ba*/ 	.short	0x0101


	//----- nvinfo : EIATTR_VRC_CTA_INIT_COUNT
	.align		4
        /*00bc*/ 	.byte	0x02, 0x4a
	.zero		1
	.zero		1


	//----- nvinfo : EIATTR_SYSCALL_OFFSETS
	.align		4
        /*00c0*/ 	.byte	0x04, 0x46
        /*00c2*/ 	.short	(.L_87 - .L_86)


	//   ....[0]....
.L_86:
        /*00c4*/ 	.word	0x00000320


	//----- nvinfo : EIATTR_EXIT_INSTR_OFFSETS
	.align		4
.L_87:
        /*00c8*/ 	.byte	0x04, 0x1c
        /*00ca*/ 	.short	(.L_89 - .L_88)


	//   ....[0]....
.L_88:
        /*00cc*/ 	.word	0x00000090


	//   ....[1]....
        /*00d0*/ 	.word	0x000000d0


	//   ....[2]....
        /*00d4*/ 	.word	0x00000390


	//----- nvinfo : EIATTR_CRS_STACK_SIZE
	.align		4
.L_89:
        /*00d8*/ 	.byte	0x04, 0x1e
        /*00da*/ 	.short	(.L_91 - .L_90)
.L_90:
        /*00dc*/ 	.word	0x00000000


	//----- nvinfo : EIATTR_CBANK_PARAM_SIZE
	.align		4
.L_91:
        /*00e0*/ 	.byte	0x03, 0x19
        /*00e2*/ 	.short	0x0048


	//----- nvinfo : EIATTR_PARAM_CBANK
	.align		4
        /*00e4*/ 	.byte	0x04, 0x0a
        /*00e6*/ 	.short	(.L_93 - .L_92)
	.align		4
.L_92:
        /*00e8*/ 	.word	index@(.nv.constant0._Z23ker_ln_bw_dgamma_dbettaPfS_PKfS1_S1_S1_S1_S1_ii)
        /*00ec*/ 	.short	0x0380
        /*00ee*/ 	.short	0x0048


	//----- nvinfo : EIATTR_SW_WAR
	.align		4
.L_93:
        /*00f0*/ 	.byte	0x04, 0x36
        /*00f2*/ 	.short	(.L_95 - .L_94)
.L_94:
        /*00f4*/ 	.word	0x00000008
.L_95:


//--------------------- .nv.info._Z14ker_layer_normPfS_S_PKfS1_S1_ii --------------------------
	.section	.nv.info._Z14ker_layer_normPfS_S_PKfS1_S1_ii,"",@"SHT_CUDA_INFO"
	.sectionflags	@""
	.align	4


	//----- nvinfo : EIATTR_CUDA_API_VERSION
	.align		4
        /*0000*/ 	.byte	0x04, 0x37
        /*0002*/ 	.short	(.L_97 - .L_96)
.L_96:
        /*0004*/ 	.word	0x00000082


	//----- nvinfo : EIATTR_KPARAM_INFO
	.align		4
.L_97:
        /*0008*/ 	.byte	0x04, 0x17
        /*000a*/ 	.short	(.L_99 - .L_98)
.L_98:
        /*000c*/ 	.word	0x00000000
        /*0010*/ 	.short	0x0007
        /*0012*/ 	.short	0x0034
        /*0014*/ 	.byte	0x00, 0xf0, 0x11, 0x00


	//----- nvinfo : EIATTR_KPARAM_INFO
	.align		4
.L_99:
        /*0018*/ 	.byte	0x04, 0x17
        /*001a*/ 	.short	(.L_101 - .L_100)
.L_100:
        /*001c*/ 	.word	0x00000000
        /*0020*/ 	.short	0x0006
        /*0022*/ 	.short	0x0030
        /*0024*/ 	.byte	0x00, 0xf0, 0x11, 0x00


	//----- nvinfo : EIATTR_KPARAM_INFO
	.align		4
.L_101:
        /*0028*/ 	.byte	0x04, 0x17
        /*002a*/ 	.short	(.L_103 - .L_102)
.L_102:
        /*002c*/ 	.word	0x00000000
        /*0030*/ 	.short	0x0005
        /*0032*/ 	.short	0x0028
        /*0034*/ 	.byte	0x00, 0xf5, 0x21, 0x00


	//----- nvinfo : EIATTR_KPARAM_INFO
	.align		4
.L_103:
        /*0038*/ 	.byte	0x04, 0x17
        /*003a*/ 	.short	(.L_105 - .L_104)
.L_104:
        /*003c*/ 	.word	0x00000000
        /*0040*/ 	.short	0x0004
        /*0042*/ 	.short	0x0020
        /*0044*/ 	.byte	0x00, 0xf5, 0x21, 0x00


	//----- nvinfo : EIATTR_KPARAM_INFO
	.align		4
.L_105:
        /*0048*/ 	.byte	0x04, 0x17
        /*004a*/ 	.short	(.L_107 - .L_106)
.L_106:
        /*004c*/ 	.word	0x00000000
        /*0050*/ 	.short	0x0003
        /*0052*/ 	.short	0x0018
        /*0054*/ 	.byte	0x00, 0xf5, 0x21, 0x00


	//----- nvinfo : EIATTR_KPARAM_INFO
	.align		4
.L_107:
        /*0058*/ 	.byte	0x04, 0x17
        /*005a*/ 	.short	(.L_109 - .L_108)
.L_108:
        /*005c*/ 	.word	0x00000000
        /*0060*/ 	.short	0x0002
        /*0062*/ 	.short	0x0010
        /*0064*/ 	.byte	0x00, 0xf5, 0x21, 0x00


	//----- nvinfo : EIATTR_KPARAM_INFO
	.align		4
.L_109:
        /*0068*/ 	.byte	0x04, 0x17
        /*006a*/ 	.short	(.L_111 - .L_110)
.L_110:
        /*006c*/ 	.word	0x00000000
        /*0070*/ 	.short	0x0001
        /*0072*/ 	.short	0x0008
        /*0074*/ 	.byte	0x00, 0xf5, 0x21, 0x00


	//----- nvinfo : EIATTR_KPARAM_INFO
	.align		4
.L_111:
        /*0078*/ 	.byte	0x04, 0x17
        /*007a*/ 	.short	(.L_113 - .L_112)
.L_112:
        /*007c*/ 	.word	0x00000000
        /*0080*/ 	.short	0x0000
        /*0082*/ 	.short	0x0000
        /*0084*/ 	.byte	0x00, 0xf5, 0x21, 0x00


	//----- nvinfo : EIATTR_SPARSE_MMA_MASK
	.align		4
.L_113:
        /*0088*/ 	.byte	0x03, 0x50
        /*008a*/ 	.short	0x0000


	//----- nvinfo : EIATTR_MAXREG_COUNT
	.align		4
        /*008c*/ 	.byte	0x03, 0x1b
        /*008e*/ 	.short	0x00ff


	//----- nvinfo : EIATTR_NUM_BARRIERS
	.align		4
        /*0090*/ 	.byte	0x02, 0x4c
        /*0092*/ 	.byte	0x01
	.zero		1


	//----- nvinfo : EIATTR_EXTERNS
	.align		4
        /*0094*/ 	.byte	0x04, 0x0f
        /*0096*/ 	.short	(.L_115 - .L_114)


	//   ....[0]....
	.align		4
.L_114:
        /*0098*/ 	.word	index@(vprintf)


	//----- nvinfo : EIATTR_MERCURY_ISA_VERSION
	.align		4
.L_115:
        /*009c*/ 	.byte	0x03, 0x5f
        /*009e*/ 	.short	0x0101


	//----- nvinfo : EIATTR_VRC_CTA_INIT_COUNT
	.align		4
        /*00a0*/ 	.byte	0x02, 0x4a
	.zero		1
	.zero		1


	//----- nvinfo : EIATTR_SYSCALL_OFFSETS
	.align		4
        /*00a4*/ 	.byte	0x04, 0x46
        /*00a6*/ 	.short	(.L_117 - .L_116)


	//   ....[0]....
.L_116:
        /*00a8*/ 	.word	0x00000270


	//   ....[1]....
        /*00ac*/ 	.word	0x000008c0


	//   ....[2]....
        /*00b0*/ 	.word	0x00000ab0


	//   ....[3]....
        /*00b4*/ 	.word	0x00000cc0


	//----- nvinfo : EIATTR_EXIT_INSTR_OFFSETS
	.align		4
.L_117:
        /*00b8*/ 	.byte	0x04, 0x1c
        /*00ba*/ 	.short	(.L_119 - .L_118)


	//   ....[0]....
.L_118:
        /*00bc*/ 	.word	0x00000090


	//   ....[1]....
        /*00c0*/ 	.word	0x000000d0


	//   ....[2]....
        /*00c4*/ 	.word	0x00000cd0


	//----- nvinfo : EIATTR_CRS_STACK_SIZE
	.align		4
.L_119:
        /*00c8*/ 	.byte	0x04, 0x1e
        /*00ca*/ 	.short	(.L_121 - .L_120)
.L_120:
        /*00cc*/ 	.word	0x00000000


	//----- nvinfo : EIATTR_CBANK_PARAM_SIZE
	.align		4
.L_121:
        /*00d0*/ 	.byte	0x03, 0x19
        /*00d2*/ 	.short	0x0038


	//----- nvinfo : EIATTR_PARAM_CBANK
	.align		4
        /*00d4*/ 	.byte	0x04, 0x0a
        /*00d6*/ 	.short	(.L_123 - .L_122)
	.align		4
.L_122:
        /*00d8*/ 	.word	index@(.nv.constant0._Z14ker_layer_normPfS_S_PKfS1_S1_ii)
        /*00dc*/ 	.short	0x0380
        /*00de*/ 	.short	0x0038


	//----- nvinfo : EIATTR_SW_WAR
	.align		4
.L_123:
        /*00e0*/ 	.byte	0x04, 0x36
        /*00e2*/ 	.short	(.L_125 - .L_124)
.L_124:
        /*00e4*/ 	.word	0x00000008
.L_125:


//--------------------- .nv.callgraph             --------------------------
	.section	.nv.callgraph,"",@"SHT_CUDA_CALLGRAPH"
	.align	4
	.sectionentsize	8
	.align		4
        /*0000*/ 	.word	0x00000000
	.align		4
        /*0004*/ 	.word	0xffffffff
	.align		4
        /*0008*/ 	.word	index@(_Z14ker_ln_bw_dinpPfPKfS1_S1_S1_S1_S1_ii)
	.align		4
        /*000c*/ 	.word	index@(vprintf)
	.align		4
        /*0010*/ 	.word	index@(_Z23ker_ln_bw_dgamma_dbettaPfS_PKfS1_S1_S1_S1_S1_ii)
	.align		4
        /*0014*/ 	.word	index@(vprintf)
	.align		4
        /*0018*/ 	.word	index@(_Z14ker_layer_normPfS_S_PKfS1_S1_ii)
	.align		4
        /*001c*/ 	.word	index@(vprintf)
	.align		4
        /*0020*/ 	.word	0x00000000
	.align		4
        /*0024*/ 	.word	0xfffffffe
	.align		4
        /*0028*/ 	.word	0x00000000
	.align		4
        /*002c*/ 	.word	0xfffffffd
	.align		4
        /*0030*/ 	.word	0x00000000
	.align		4
        /*0034*/ 	.word	0xfffffffc


//--------------------- .nv.constant4             --------------------------
	.section	.nv.constant4,"a",@progbits
	.align	8
	.align		8
.nv.constant4:
        /*0000*/ 	.dword	vprintf
	.align		8
        /*0008*/ 	.dword	$str
	.align		8
        /*0010*/ 	.dword	$str$1
	.align		8
        /*0018*/ 	.dword	$str$2
	.align		8
        /*0020*/ 	.dword	$str$3
	.align		8
        /*0028*/ 	.dword	$str$4
	.align		8
        /*0030*/ 	.dword	$str$5
	.align		8
        /*0038*/ 	.dword	$str$6
	.align		8
        /*0040*/ 	.dword	$str$7


//--------------------- .text._Z14ker_ln_bw_dinpPfPKfS1_S1_S1_S1_S1_ii --------------------------
	.section	.text._Z14ker_ln_bw_dinpPfPKfS1_S1_S1_S1_S1_ii,"ax",@progbits
	.align	128
        .global         _Z14ker_ln_bw_dinpPfPKfS1_S1_S1_S1_S1_ii
        .type           _Z14ker_ln_bw_dinpPfPKfS1_S1_S1_S1_S1_ii,@function
        .size           _Z14ker_ln_bw_dinpPfPKfS1_S1_S1_S1_S1_ii,(.L_x_41 - _Z14ker_ln_bw_dinpPfPKfS1_S1_S1_S1_S1_ii)
        .other          _Z14ker_ln_bw_dinpPfPKfS1_S1_S1_S1_S1_ii,@"STO_CUDA_ENTRY STV_DEFAULT"
_Z14ker_ln_bw_dinpPfPKfS1_S1_S1_S1_S1_ii:
.text._Z14ker_ln_bw_dinpPfPKfS1_S1_S1_S1_S1_ii:
[----:B------:R-:W0:Y:S01]  /*0000*/  LDC R1, c[0x0][0x37c] ;  /* 0x0000df00ff017b82 */ /* 0x000e220000000800 */
[----:B------:R-:W1:Y:S01]  /*0010*/  S2R R22, SR_CTAID.X ;  /* 0x0000000000167919 */ /* 0x000e620000002500 */
[----:B------:R-:W1:Y:S01]  /*0020*/  LDCU UR6, c[0x0][0x3b8] ;  /* 0x00007700ff0677ac */ /* 0x000e620008000800 */
[----:B0-----:R-:W-:Y:S01]  /*0030*/  VIADD R1, R1, 0xffffffd0 ;  /* 0xffffffd001017836 */ /* 0x001fe20000000000 */
[----:B------:R-:W0:Y:S01]  /*0040*/  LDCU UR4, c[0x0][0x2f8] ;  /* 0x00005f00ff0477ac */ /* 0x000e220008000800 */
[----:B------:R-:W2:Y:S03]  /*0050*/  LDCU UR5, c[0x0][0x2fc] ;  /* 0x00005f80ff0577ac */ /* 0x000ea60008000800 */
[----:B0-----:R-:W-:-:S05]  /*0060*/  IADD3 R2, P1, PT, R1, UR4, RZ ;  /* 0x0000000401027c10 */ /* 0x001fca000ff3e0ff */
[----:B--2---:R-:W-:Y:S01]  /*0070*/  IMAD.X R24, RZ, RZ, UR5, P1 ;  /* 0x00000005ff187e24 */ /* 0x004fe200088e06ff */
[----:B-1----:R-:W-:-:S13]  /*0080*/  ISETP.GE.AND P0, PT, R22, UR6, PT ;  /* 0x0000000616007c0c */ /* 0x002fda000bf06270 */
[----:B------:R-:W-:Y:S05]  /*0090*/  @P0 EXIT ;  /* 0x000000000000094d */ /* 0x000fea0003800000 */
[----:B------:R-:W0:Y:S01]  /*00a0*/  S2R R23, SR_TID.X ;  /* 0x0000000000177919 */ /* 0x000e220000002100 */
[----:B------:R-:W0:Y:S02]  /*00b0*/  LDCU UR4, c[0x0][0x3bc] ;  /* 0x00007780ff0477ac */ /* 0x000e240008000800 */
[----:B0-----:R-:W-:-:S13]  /*00c0*/  ISETP.GE.AND P0, PT, R23, UR4, PT ;  /* 0x0000000417007c0c */ /* 0x001fda000bf06270 */
[----:B------:R-:W-:Y:S05]  /*00d0*/  @P0 EXIT ;  /* 0x000000000000094d */ /* 0x000fea0003800000 */
[----:B------:R-:W0:Y:S01]  /*00e0*/  LDC.64 R4, c[0x0][0x3a8] ;  /* 0x0000ea00ff047b82 */ /* 0x000e220000000a00 */
[----:B------:R-:W1:Y:S07]  /*00f0*/  LDCU.64 UR36, c[0x0][0x358] ;  /* 0x00006b00ff2477ac */ /* 0x000e6e0008000a00 */
[----:B------:R-:W2:Y:S08]  /*0100*/  LDC.64 R8, c[0x0][0x3b0] ;  /* 0x0000ec00ff087b82 */ /* 0x000eb00000000a00 */
[----:B------:R-:W3:Y:S01]  /*0110*/  LDC.64 R16, c[0x0][0x390] ;  /* 0x0000e400ff107b82 */ /* 0x000ee20000000a00 */
[----:B0-----:R-:W-:-:S07]  /*0120*/  IMAD.WIDE.U32 R4, R22, 0x4, R4 ;  /* 0x0000000416047825 */ /* 0x001fce00078e0004 */
[----:B------:R-:W0:Y:S01]  /*0130*/  LDC.64 R6, c[0x0][0x388] ;  /* 0x0000e200ff067b82 */ /* 0x000e220000000a00 */
[----:B-1----:R2:W4:Y:S01]  /*0140*/  LDG.E R0, desc[UR36][R4.64] ;  /* 0x0000002404007981 */ /* 0x002522000c1e1900 */
[C---:B------:R-:W-:Y:S01]  /*0150*/  IMAD R26, R22.reuse, UR4, R23 ;  /* 0x00000004161a7c24 */ /* 0x040fe2000f8e0217 */
[----:B------:R-:W1:Y:S05]  /*0160*/  LDCU.64 UR4, c[0x4][0x30] ;  /* 0x01000600ff0477ac */ /* 0x000e6a0008000a00 */
[----:B------:R-:W5:Y:S01]  /*0170*/  LDC.64 R12, c[0x0][0x398] ;  /* 0x0000e600ff0c7b82 */ /* 0x000f620000000a00 */
[----:B--2---:R-:W-:-:S04]  /*0180*/  IMAD.WIDE.U32 R4, R22, 0x4, R8 ;  /* 0x0000000416047825 */ /* 0x004fc800078e0008 */
[C---:B---3--:R-:W-:Y:S02]  /*0190*/  IMAD.WIDE.U32 R16, R26.reuse, 0x4, R16 ;  /* 0x000000041a107825 */ /* 0x048fe400078e0010 */
[----:B------:R-:W2:Y:S02]  /*01a0*/  LDG.E R4, desc[UR36][R4.64] ;  /* 0x0000002404047981 */ /* 0x000ea4000c1e1900 */
[----:B0-----:R-:W-:Y:S02]  /*01b0*/  IMAD.WIDE.U32 R6, R26, 0x4, R6 ;  /* 0x000000041a067825 */ /* 0x001fe400078e0006 */
[----:B------:R-:W2:Y:S04]  /*01c0*/  LDG.E R3, desc[UR36][R16.64] ;  /* 0x0000002410037981 */ /* 0x000ea8000c1e1900 */
[----:B------:R-:W3:Y:S01]  /*01d0*/  LDG.E R6, desc[UR36][R6.64] ;  /* 0x0000002406067981 */ /* 0x000ee2000c1e1900 */
[----:B-----5:R-:W-:-:S06]  /*01e0*/  IMAD.WIDE.U32 R12, R23, 0x4, R12 ;  /* 0x00000004170c7825 */ /* 0x020fcc00078e000c */
[----:B------:R0:W5:Y:S04]  /*01f0*/  LDG.E R13, desc[UR36][R12.64] ;  /* 0x000000240c0d7981 */ /* 0x000168000c1e1900 */
[----:B------:R2:W-:Y:S01]  /*0200*/  STL.64 [R1], R22 ;  /* 0x0000001601007387 */ /* 0x0005e20000100a00 */
[----:B0-----:R-:W-:Y:S01]  /*0210*/  MOV R12, 0x0 ;  /* 0x00000000000c7802 */ /* 0x001fe20000000f00 */
[----:B-1----:R-:W-:Y:S01]  /*0220*/  IMAD.U32 R5, RZ, RZ, UR5 ;  /* 0x00000005ff057e24 */ /* 0x002fe2000f8e00ff */
[----:B------:R-:W-:Y:S01]  /*0230*/  MOV R7, R24 ;  /* 0x0000001800077202 */ /* 0x000fe20000000f00 */
[----:B----4-:R-:W-:-:S05]  /*0240*/  FADD R0, R0, 9.9999999392252902908e-09 ;  /* 0x322bcc7700007421 */ /* 0x010fca0000000000 */
[----:B------:R-:W-:-:S13]  /*0250*/  FSETP.GEU.AND P0, PT, |R0|, 1.175494350822287508e-38, PT ;  /* 0x008000000000780b */ /* 0x000fda0003f0e200 */
[----:B------:R-:W-:-:S04]  /*0260*/  @!P0 FMUL R0, R0, 16777216 ;  /* 0x4b80000000008820 */ /* 0x000fc80000400000 */
[----:B------:R-:W0:Y:S01]  /*0270*/  MUFU.RSQ R25, R0 ;  /* 0x0000000000197308 */ /* 0x000e220000001400 */
[----:B--2---:R-:W-:-:S07]  /*0280*/  FADD R28, -R4, R3 ;  /* 0x00000003041c7221 */ /* 0x004fce0000000100 */
[----:B---3--:R-:W1:Y:S01]  /*0290*/  F2F.F64.F32 R14, R6 ;  /* 0x00000006000e7310 */ /* 0x008e620000201800 */
[----:B-----5:R-:W-:Y:S01]  /*02a0*/  FMUL R27, R6, R13 ;  /* 0x0000000d061b7220 */ /* 0x020fe20000400000 */
[----:B0-----:R-:W-:-:S04]  /*02b0*/  @!P0 FMUL R25, R25, 4096 ;  /* 0x4580000019198820 */ /* 0x001fc80000400000 */
[----:B------:R-:W-:Y:S02]  /*02c0*/  FMUL R28, R25, R28 ;  /* 0x0000001c191c7220 */ /* 0x000fe40000400000 */
[----:B------:R0:W-:Y:S08]  /*02d0*/  F2F.F64.F32 R8, R13 ;  /* 0x0000000d00087310 */ /* 0x0001f00000201800 */
[----:B------:R-:W2:Y:S08]  /*02e0*/  F2F.F64.F32 R10, R3 ;  /* 0x00000003000a7310 */ /* 0x000eb00000201800 */
[----:B------:R-:W-:Y:S08]  /*02f0*/  F2F.F64.F32 R18, R27 ;  /* 0x0000001b00127310 */ /* 0x000ff00000201800 */
[----:B------:R-:W3:Y:S01]  /*0300*/  F2F.F64.F32 R16, R28 ;  /* 0x0000001c00107310 */ /* 0x000ee20000201800 */
[----:B-1----:R1:W-:Y:S01]  /*0310*/  STL.64 [R1+0x8], R14 ;  /* 0x0000080e01007387 */ /* 0x0023e20000100a00 */
[----:B0-----:R-:W0:Y:S03]  /*0320*/  LDC.64 R12, c[0x4][R12] ;  /* 0x010000000c0c7b82 */ /* 0x001e260000000a00 */
[----:B--2---:R1:W-:Y:S04]  /*0330*/  STL.128 [R1+0x10], R8 ;  /* 0x0000100801007387 */ /* 0x0043e80000100c00 */
[----:B---3--:R1:W-:Y:S01]  /*0340*/  STL.128 [R1+0x20], R16 ;  /* 0x0000201001007387 */ /* 0x0083e20000100c00 */
[----:B------:R-:W-:Y:S01]  /*0350*/  MOV R4, UR4 ;  /* 0x0000000400047c02 */ /* 0x000fe20008000f00 */
[----:B------:R-:W-:-:S07]  /*0360*/  IMAD.MOV.U32 R6, RZ, RZ, R2 ;  /* 0x000000ffff067224 */ /* 0x000fce00078e0002 */
[----:B------:R-:W-:-:S07]  /*0370*/  LEPC R20, `(.L_x_0) ;  /* 0x000000001014794e */ /* 0x000fce0000000000 */
[----:B01----:R-:W-:Y:S05]  /*0380*/  CALL.ABS.NOINC R12 ;  /* 0x000000000c007343 */ /* 0x003fea0003c00000 */
.L_x_0:
[----:B------:R-:W0:Y:S01]  /*0390*/  S2UR UR5, SR_CgaCtaId ;  /* 0x00000000000579c3 */ /* 0x000e220000008800 */
[----:B------:R-:W-:Y:S01]  /*03a0*/  UMOV UR4, 0x400 ;  /* 0x0000040000047882 */ /* 0x000fe20000000000 */
[----:B------:R-:W-:-:S06]  /*03b0*/  FMUL R3, R27, R28 ;  /* 0x0000001c1b037220 */ /* 0x000fcc0000400000 */
[----:B------:R-:W1:Y:S01]  /*03c0*/  LDC R5, c[0x0][0x3bc] ;  /* 0x0000ef00ff057b82 */ /* 0x000e620000000800 */
[----:B0-----:R-:W-:-:S06]  /*03d0*/  ULEA UR4, UR5, UR4, 0x18 ;  /* 0x0000000405047291 */ /* 0x001fcc000f8ec0ff */
[----:B------:R-:W-:Y:S01]  /*03e0*/  LEA R0, R23, UR4, 0x2 ;  /* 0x0000000417007c11 */ /* 0x000fe2000f8e10ff */
[----:B------:R-:W-:Y:S05]  /*03f0*/  WARPSYNC.ALL ;  /* 0x0000000000007948 */ /* 0x000fea0003800000 */
[C---:B-1----:R-:W-:Y:S01]  /*0400*/  ISETP.GE.U32.AND P0, PT, R5.reuse, 0x2, PT ;  /* 0x000000020500780c */ /* 0x042fe20003f06070 */
[----:B------:R-:W-:Y:S01]  /*0410*/  IMAD R4, R5, 0x4, R0 ;  /* 0x0000000405047824 */ /* 0x000fe200078e0200 */
[----:B------:R0:W-:Y:S04]  /*0420*/  STS [R0], R27 ;  /* 0x0000001b00007388 */ /* 0x0001e80000000800 */
[----:B------:R0:W-:Y:S01]  /*0430*/  STS [R4], R3 ;  /* 0x0000000304007388 */ /* 0x0001e20000000800 */
[----:B------:R-:W-:Y:S06]  /*0440*/  BAR.SYNC.DEFER_BLOCKING 0x0 ;  /* 0x0000000000007b1d */ /* 0x000fec0000010000 */
[----:B------:R-:W-:Y:S05]  /*0450*/  @!P0 BRA `(.L_x_1) ;  /* 0x0000000000588947 */ /* 0x000fea0003800000 */
[----:B------:R-:W1:Y:S01]  /*0460*/  LDC R10, c[0x0][0x3bc] ;  /* 0x0000ef00ff0a7b82 */ /* 0x000e620000000800 */
[----:B------:R-:W0:Y:S02]  /*0470*/  LDCU UR4, c[0x0][0x3bc] ;  /* 0x00007780ff0477ac */ /* 0x000e240008000800 */
[----:B0-----:R-:W-:-:S07]  /*0480*/  IMAD.U32 R3, RZ, RZ, UR4 ;  /* 0x00000004ff037e24 */ /* 0x001fce000f8e00ff */
.L_x_4:
[----:B------:R-:W-:Y:S01]  /*0490*/  SHF.R.U32.HI R8, RZ, 0x1, R3 ;  /* 0x00000001ff087819 */ /* 0x000fe20000011603 */
[----:B------:R-:W-:Y:S03]  /*04a0*/  BSSY.RECONVERGENT B0, `(.L_x_2) ;  /* 0x000000d000007945 */ /* 0x000fe60003800200 */
[----:B------:R-:W-:-:S13]  /*04b0*/  ISETP.GE.U32.AND P0, PT, R23, R8, PT ;  /* 0x000000081700720c */ /* 0x000fda0003f06070 */
[----:B0-----:R-:W-:Y:S05]  /*04c0*/  @P0 BRA `(.L_x_3) ;  /* 0x0000000000280947 */ /* 0x001fea0003800000 */
[----:B------:R-:W-:Y:S01]  /*04d0*/  LEA R5, R8, R0, 0x2 ;  /* 0x0000000008057211 */ /* 0x000fe200078e10ff */
[----:B------:R-:W-:Y:S04]  /*04e0*/  LDS R7, [R0] ;  /* 0x0000000000077984 */ /* 0x000fe80000000800 */
[----:B------:R-:W0:Y:S02]  /*04f0*/  LDS R6, [R5] ;  /* 0x0000000005067984 */ /* 0x000e240000000800 */
[----:B0-----:R-:W-:Y:S01]  /*0500*/  FADD R7, R6, R7 ;  /* 0x0000000706077221 */ /* 0x001fe20000000000 */
[----:B-1----:R-:W-:-:S04]  /*0510*/  IMAD R6, R10, 0x4, R5 ;  /* 0x000000040a067824 */ /* 0x002fc800078e0205 */
[----:B------:R-:W-:Y:S04]  /*0520*/  STS [R0], R7 ;  /* 0x0000000700007388 */ /* 0x000fe80000000800 */
[----:B------:R-:W-:Y:S04]  /*0530*/  LDS R6, [R6] ;  /* 0x0000000006067984 */ /* 0x000fe80000000800 */
[----:B------:R-:W0:Y:S02]  /*0540*/  LDS R9, [R4] ;  /* 0x0000000004097984 */ /* 0x000e240000000800 */
[----:B0-----:R-:W-:-:S05]  /*0550*/  FADD R9, R6, R9 ;  /* 0x0000000906097221 */ /* 0x001fca0000000000 */
[----:B------:R0:W-:Y:S02]  /*0560*/  STS [R4], R9 ;  /* 0x0000000904007388 */ /* 0x0001e40000000800 */
.L_x_3:
[----:B------:R-:W-:Y:S05]  /*0570*/  BSYNC.RECONVERGENT B0 ;  /* 0x0000000000007941 */ /* 0x000fea0003800200 */
.L_x_2:
[----:B------:R-:W-:Y:S01]  /*0580*/  BAR.SYNC.DEFER_BLOCKING 0x0 ;  /* 0x0000000000007b1d */ /* 0x000fe20000010000 */
[----:B------:R-:W-:Y:S01]  /*0590*/  ISETP.GT.U32.AND P0, PT, R3, 0x3, PT ;  /* 0x000000030300780c */ /* 0x000fe20003f04070 */
[----:B------:R-:W-:-:S12]  /*05a0*/  IMAD.MOV.U32 R3, RZ, RZ, R8 ;  /* 0x000000ffff037224 */ /* 0x000fd800078e0008 */
[----:B------:R-:W-:Y:S05]  /*05b0*/  @P0 BRA `(.L_x_4) ;  /* 0xfffffffc00b40947 */ /* 0x000fea000383ffff */
.L_x_1:
[----:B------:R-:W2:Y:S01]  /*05c0*/  S2UR UR5, SR_CgaCtaId ;  /* 0x00000000000579c3 */ /* 0x000ea20000008800 */
[----:B------:R-:W3:Y:S01]  /*05d0*/  LDCU UR6, c[0x0][0x3bc] ;  /* 0x00007780ff0677ac */ /* 0x000ee20008000800 */
[----:B------:R-:W-:Y:S01]  /*05e0*/  ISETP.NE.AND P0, PT, R23, RZ, PT ;  /* 0x000000ff1700720c */ /* 0x000fe20003f05270 */
[----:B------:R-:W-:Y:S02]  /*05f0*/  UMOV UR4, 0x400 ;  /* 0x0000040000047882 */ /* 0x000fe40000000000 */
[----:B--2---:R-:W-:-:S04]  /*0600*/  ULEA UR5, UR5, UR4, 0x18 ;  /* 0x0000000405057291 */ /* 0x004fc8000f8ec0ff */
[----:B---3--:R-:W-:-:S05]  /*0610*/  ULEA UR4, UR6, UR5, 0x2 ;  /* 0x0000000506047291 */ /* 0x008fca000f8e10ff */
[----:B------:R-:W2:Y:S04]  /*0620*/  LDS R29, [UR5] ;  /* 0x00000005ff1d7984 */ /* 0x000ea80008000800 */
[----:B------:R-:W3:Y:S01]  /*0630*/  LDS R17, [UR4] ;  /* 0x00000004ff117984 */ /* 0x000ee20008000800 */
[----:B------:R-:W-:Y:S05]  /*0640*/  @P0 BRA `(.L_x_5) ;  /* 0x0000000000400947 */ /* 0x000fea0003800000 */
[----:B------:R-:W4:Y:S01]  /*0650*/  LDCU UR4, c[0x0][0x2f8] ;  /* 0x00005f00ff0477ac */ /* 0x000f220008000800 */
[----:B-12---:R-:W1:Y:S01]  /*0660*/  F2F.F64.F32 R10, R29 ;  /* 0x0000001d000a7310 */ /* 0x006e620000201800 */
[----:B------:R-:W-:Y:S01]  /*0670*/  MOV R8, 0x0 ;  /* 0x0000000000087802 */ /* 0x000fe20000000f00 */
[----:B------:R-:W-:Y:S01]  /*0680*/  IMAD.MOV.U32 R7, RZ, RZ, R24 ;  /* 0x000000ffff077224 */ /* 0x000fe200078e0018 */
[----:B------:R-:W-:-:S04]  /*0690*/  MOV R6, R2 ;  /* 0x0000000200067202 */ /* 0x000fc80000000f00 */
[----:B0-----:R-:W0:Y:S01]  /*06a0*/  LDC.64 R8, c[0x4][R8] ;  /* 0x0100000008087b82 */ /* 0x001e220000000a00 */
[----:B---3--:R-:W2:Y:S01]  /*06b0*/  F2F.F64.F32 R12, R17 ;  /* 0x00000011000c7310 */ /* 0x008ea20000201800 */
[----:B----4-:R-:W-:Y:S01]  /*06c0*/  IADD3 R3, PT, PT, R2, -UR4, RZ ;  /* 0x8000000402037c10 */ /* 0x010fe2000fffe0ff */
[----:B------:R-:W3:Y:S04]  /*06d0*/  LDCU.64 UR4, c[0x4][0x38] ;  /* 0x01000700ff0477ac */ /* 0x000ee80008000a00 */
[----:B-1----:R1:W-:Y:S04]  /*06e0*/  STL.64 [R3+0x8], R10 ;  /* 0x0000080a03007387 */ /* 0x0023e80000100a00 */
[----:B--2---:R1:W-:Y:S04]  /*06f0*/  STL.64 [R3+0x10], R12 ;  /* 0x0000100c03007387 */ /* 0x0043e80000100a00 */
[----:B------:R1:W-:Y:S01]  /*0700*/  STL [R3], R22 ;  /* 0x0000001603007387 */ /* 0x0003e20000100800 */
[----:B---3--:R-:W-:-:S02]  /*0710*/  IMAD.U32 R4, RZ, RZ, UR4 ;  /* 0x00000004ff047e24 */ /* 0x008fc4000f8e00ff */
[----:B------:R-:W-:-:S07]  /*0720*/  IMAD.U32 R5, RZ, RZ, UR5 ;  /* 0x00000005ff057e24 */ /* 0x000fce000f8e00ff */
[----:B------:R-:W-:-:S07]  /*0730*/  LEPC R20, `(.L_x_5) ;  /* 0x000000001014794e */ /* 0x000fce0000000000 */
[----:B01----:R-:W-:Y:S05]  /*0740*/  CALL.ABS.NOINC R8 ;  /* 0x0000000008007343 */ /* 0x003fea0003c00000 */
.L_x_5:
[----:B------:R-:W-:Y:S05]  /*0750*/  WARPSYNC.ALL ;  /* 0x0000000000007948 */ /* 0x000fea0003800000 */
[----:B------:R-:W0:Y:S01]  /*0760*/  LDCU UR4, c[0x0][0x3bc] ;  /* 0x00007780ff0477ac */ /* 0x000e220008000800 */
[----:B--23--:R-:W-:Y:S01]  /*0770*/  FFMA R17, R28, R17, R29 ;  /* 0x000000111c117223 */ /* 0x00cfe2000000001d */
[----:B0-----:R-:W-:-:S05]  /*0780*/  I2FP.F32.U32 R0, UR4 ;  /* 0x0000000400007c45 */ /* 0x001fca0008201000 */
[----:B------:R-:W-:-:S05]  /*0790*/  VIADD R3, R0, 0x1800000 ;  /* 0x0180000000037836 */ /* 0x000fca0000000000 */
[----:B------:R-:W-:Y:S01]  /*07a0*/  LOP3.LUT R3, R3, 0x7f800000, RZ, 0xc0, !PT ;  /* 0x7f80000003037812 */ /* 0x000fe200078ec0ff */
[----:B------:R-:W-:Y:S03]  /*07b0*/  BAR.SYNC.DEFER_BLOCKING 0x0 ;  /* 0x0000000000007b1d */ /* 0x000fe60000010000 */
[----:B------:R-:W-:-:S13]  /*07c0*/  ISETP.GT.U32.AND P0, PT, R3, 0x1ffffff, PT ;  /* 0x01ffffff0300780c */ /* 0x000fda0003f04070 */
[----:B------:R-:W-:Y:S05]  /*07d0*/  @P0 BRA `(.L_x_6) ;  /* 0x0000000000100947 */ /* 0x000fea0003800000 */
[----:B------:R-:W-:-:S07]  /*07e0*/  MOV R4, 0x800 ;  /* 0x0000080000047802 */ /* 0x000fce0000000f00 */
[----:B-1----:R-:W-:Y:S05]  /*07f0*/  CALL.REL.NOINC `($__internal_0_$__cuda_sm20_rcp_rn_f32_slowpath) ;  /* 0x00000000007c7944 */ /* 0x002fea0003c00000 */
[----:B------:R-:W-:Y:S01]  /*0800*/  MOV R6, R3 ;  /* 0x0000000300067202 */ /* 0x000fe20000000f00 */
[----:B------:R-:W-:Y:S06]  /*0810*/  BRA `(.L_x_7) ;  /* 0x0000000000107947 */ /* 0x000fec0003800000 */
.L_x_6:
[----:B------:R-:W0:Y:S02]  /*0820*/  MUFU.RCP R3, R0 ;  /* 0x0000000000037308 */ /* 0x000e240000001000 */
[----:B0-----:R-:W-:-:S04]  /*0830*/  FFMA R4, R0, R3, -1 ;  /* 0xbf80000000047423 */ /* 0x001fc80000000003 */
[----:B------:R-:W-:-:S04]  /*0840*/  FADD.FTZ R4, -R4, -RZ ;  /* 0x800000ff04047221 */ /* 0x000fc80000010100 */
[----:B------:R-:W-:-:S07]  /*0850*/  FFMA R6, R3, R4, R3 ;  /* 0x0000000403067223 */ /* 0x000fce0000000003 */
.L_x_7:
[----:B------:R-:W0:Y:S01]  /*0860*/  LDC.64 R4, c[0x0][0x380] ;  /* 0x0000e000ff047b82 */ /* 0x000e220000000a00 */
[----:B------:R-:W-:Y:S01]  /*0870*/  FMUL R6, R17, R6 ;  /* 0x0000000611067220 */ /* 0x000fe20000400000 */
[----:B------:R-:W2:Y:S01]  /*0880*/  LDCU UR4, c[0x0][0x2f8] ;  /* 0x00005f00ff0477ac */ /* 0x000ea20008000800 */
[----:B------:R-:W-:Y:S01]  /*0890*/  F2F.F64.F32 R8, R28 ;  /* 0x0000001c00087310 */ /* 0x000fe20000201800 */
[----:B------:R-:W-:Y:S01]  /*08a0*/  MOV R7, R24 ;  /* 0x0000001800077202 */ /* 0x000fe20000000f00 */
[----:B------:R-:W-:-:S04]  /*08b0*/  FADD R0, R27, -R6 ;  /* 0x800000061b007221 */ /* 0x000fc80000000000 */
[----:B------:R-:W-:Y:S01]  /*08c0*/  FMUL R25, R25, R0 ;  /* 0x0000000019197220 */ /* 0x000fe20000400000 */
[----:B------:R-:W-:Y:S01]  /*08d0*/  MOV R0, 0x0 ;  /* 0x0000000000007802 */ /* 0x000fe20000000f00 */
[----:B-1----:R1:W3:Y:S03]  /*08e0*/  F2F.F64.F32 R10, R6 ;  /* 0x00000006000a7310 */ /* 0x0022e60000201800 */
[----:B------:R4:W4:Y:S05]  /*08f0*/  LDC.64 R14, c[0x4][R0] ;  /* 0x01000000000e7b82 */ /* 0x00092a0000000a00 */
[----:B------:R-:W5:Y:S01]  /*0900*/  F2F.F64.F32 R12, R25 ;  /* 0x00000019000c7310 */ /* 0x000f620000201800 */
[----:B--2---:R-:W-:Y:S01]  /*0910*/  VIADD R3, R2, -UR4 ;  /* 0x8000000402037c36 */ /* 0x004fe20008000000 */
[----:B------:R-:W2:Y:S01]  /*0920*/  LDCU.64 UR4, c[0x4][0x40] ;  /* 0x01000800ff0477ac */ /* 0x000ea20008000a00 */
[----:B-1----:R-:W-:-:S02]  /*0930*/  IMAD.MOV.U32 R6, RZ, RZ, R2 ;  /* 0x000000ffff067224 */ /* 0x002fc400078e0002 */
[----:B0-----:R-:W-:Y:S01]  /*0940*/  IMAD.WIDE.U32 R26, R26, 0x4, R4 ;  /* 0x000000041a1a7825 */ /* 0x001fe200078e0004 */
[----:B------:R0:W-:Y:S04]  /*0950*/  STL.64 [R3], R22 ;  /* 0x0000001603007387 */ /* 0x0001e80000100a00 */
[----:B---3--:R0:W-:Y:S04]  /*0960*/  STL.128 [R3+0x10], R8 ;  /* 0x0000100803007387 */ /* 0x0081e80000100c00 */
[----:B------:R0:W-:Y:S04]  /*0970*/  STL.64 [R3+0x8], R18 ;  /* 0x0000081203007387 */ /* 0x0001e80000100a00 */
[----:B-----5:R0:W-:Y:S01]  /*0980*/  STL.64 [R3+0x20], R12 ;  /* 0x0000200c03007387 */ /* 0x0201e20000100a00 */
[----:B--2---:R-:W-:Y:S01]  /*0990*/  IMAD.U32 R4, RZ, RZ, UR4 ;  /* 0x00000004ff047e24 */ /* 0x004fe2000f8e00ff */
[----:B------:R-:W-:-:S02]  /*09a0*/  MOV R5, UR5 ;  /* 0x0000000500057c02 */ /* 0x000fc40008000f00 */
[----:B----4-:R0:W-:Y:S05]  /*09b0*/  STG.E desc[UR36][R26.64], R25 ;  /* 0x000000191a007986 */ /* 0x0101ea000c101924 */
[----:B------:R-:W-:-:S07]  /*09c0*/  LEPC R20, `(.L_x_8) ;  /* 0x000000001014794e */ /* 0x000fce0000000000 */
[----:B0-----:R-:W-:Y:S05]  /*09d0*/  CALL.ABS.NOINC R14 ;  /* 0x000000000e007343 */ /* 0x001fea0003c00000 */
.L_x_8:
[----:B------:R-:W-:Y:S05]  /*09e0*/  EXIT ;  /* 0x000000000000794d */ /* 0x000fea0003800000 */
        .weak           $__internal_0_$__cuda_sm20_rcp_rn_f32_slowpath
        .type           $__internal_0_$__cuda_sm20_rcp_rn_f32_slowpath,@function
        .size           $__internal_0_$__cuda_sm20_rcp_rn_f32_slowpath,(.L_x_41 - $__internal_0_$__cuda_sm20_rcp_rn_f32_slowpath)
$__internal_0_$__cuda_sm20_rcp_rn_f32_slowpath:
[----:B------:R-:W-:-:S05]  /*09f0*/  IMAD.SHL.U32 R3, R0, 0x2, RZ ;  /* 0x0000000200037824 */ /* 0x000fca00078e00ff */
[----:B------:R-:W-:-:S04]  /*0a00*/  SHF.R.U32.HI R3, RZ, 0x18, R3 ;  /* 0x00000018ff037819 */ /* 0x000fc80000011603 */
[----:B------:R-:W-:-:S13]  /*0a10*/  ISETP.NE.U32.AND P0, PT, R3, RZ, PT ;  /* 0x000000ff0300720c */ /* 0x000fda0003f05070 */
[----:B------:R-:W-:Y:S05]  /*0a20*/  @P0 BRA `(.L_x_9) ;  /* 0x00000000002c0947 */ /* 0x000fea0003800000 */
[----:B------:R-:W-:-:S04]  /*0a30*/  SHF.L.U32 R3, R0, 0x1, RZ ;  /* 0x0000000100037819 */ /* 0x000fc800000006ff */
[----:B------:R-:W-:-:S13]  /*0a40*/  ISETP.NE.AND P0, PT, R3, RZ, PT ;  /* 0x000000ff0300720c */ /* 0x000fda0003f05270 */
[----:B------:R2:W3:Y:S01]  /*0a50*/  @!P0 MUFU.RCP R3, R0 ;  /* 0x0000000000038308 */ /* 0x0004e20000001000 */
[----:B------:R-:W-:Y:S05]  /*0a60*/  @!P0 BRA `(.L_x_10) ;  /* 0x0000000000a48947 */ /* 0x000fea0003800000 */
[----:B------:R-:W-:-:S04]  /*0a70*/  FFMA R5, R0, 1.84467440737095516160e+19, RZ ;  /* 0x5f80000000057823 */ /* 0x000fc800000000ff */
[----:B--2---:R-:W3:Y:S02]  /*0a80*/  MUFU.RCP R0, R5 ;  /* 0x0000000500007308 */ /* 0x004ee40000001000 */
[----:B---3--:R-:W-:-:S04]  /*0a90*/  FFMA R3, R5, R0, -1 ;  /* 0xbf80000005037423 */ /* 0x008fc80000000000 */
[----:B------:R-:W-:-:S04]  /*0aa0*/  FADD.FTZ R3, -R3, -RZ ;  /* 0x800000ff03037221 */ /* 0x000fc80000010100 */
[----:B------:R-:W-:-:S04]  /*0ab0*/  FFMA R0, R0, R3, R0 ;  /* 0x0000000300007223 */ /* 0x000fc80000000000 */
[----:B------:R-:W-:Y:S01]  /*0ac0*/  FFMA R3, R0, 1.84467440737095516160e+19, RZ ;  /* 0x5f80000000037823 */ /* 0x000fe200000000ff */
[----:B------:R-:W-:Y:S06]  /*0ad0*/  BRA `(.L_x_10) ;  /* 0x0000000000887947 */ /* 0x000fec0003800000 */
.L_x_9:
[----:B------:R-:W-:-:S05]  /*0ae0*/  VIADD R5, R3, 0xffffff03 ;  /* 0xffffff0303057836 */ /* 0x000fca0000000000 */
[----:B------:R-:W-:-:S13]  /*0af0*/  ISETP.GT.U32.AND P0, PT, R5, 0x1, PT ;  /* 0x000000010500780c */ /* 0x000fda0003f04070 */
[----:B------:R-:W-:Y:S05]  /*0b00*/  @P0 BRA `(.L_x_11) ;  /* 0x0000000000780947 */ /* 0x000fea0003800000 */
[----:B------:R-:W-:Y:S01]  /*0b10*/  LOP3.LUT R6, R0, 0x7fffff, RZ, 0xc0, !PT ;  /* 0x007fffff00067812 */ /* 0x000fe200078ec0ff */
[----:B------:R-:W-:Y:S02]  /*0b20*/  HFMA2 R10, -RZ, RZ, 0, 1.78813934326171875e-07 ;  /* 0x00000003ff0a7431 */ /* 0x000fe400000001ff */
[----:B------:R-:W-:Y:S01]  /*0b30*/  VIADD R3, R3, 0xffffff04 ;  /* 0xffffff0403037836 */ /* 0x000fe20000000000 */
[----:B------:R-:W-:-:S04]  /*0b40*/  LOP3.LUT R6, R6, 0x3f800000, RZ, 0xfc, !PT ;  /* 0x3f80000006067812 */ /* 0x000fc800078efcff */
[----:B------:R-:W0:Y:S01]  /*0b50*/  MUFU.RCP R7, R6 ;  /* 0x0000000600077308 */ /* 0x000e220000001000 */
[----:B------:R-:W-:Y:S01]  /*0b60*/  SHF.L.U32 R11, R10, R5, RZ ;  /* 0x000000050a0b7219 */ /* 0x000fe200000006ff */
[----:B0-----:R-:W-:-:S04]  /*0b70*/  FFMA R8, R6, R7, -1 ;  /* 0xbf80000006087423 */ /* 0x001fc80000000007 */
[----:B------:R-:W-:-:S04]  /*0b80*/  FADD.FTZ R8, -R8, -RZ ;  /* 0x800000ff08087221 */ /* 0x000fc80000010100 */
[CCC-:B------:R-:W-:Y:S01]  /*0b90*/  FFMA.RM R9, R7.reuse, R8.reuse, R7.reuse ;  /* 0x0000000807097223 */ /* 0x1c0fe20000004007 */
[----:B------:R-:W-:-:S04]  /*0ba0*/  FFMA.RP R8, R7, R8, R7 ;  /* 0x0000000807087223 */ /* 0x000fc80000008007 */
[C---:B------:R-:W-:Y:S02]  /*0bb0*/  LOP3.LUT R7, R9.reuse, 0x7fffff, RZ, 0xc0, !PT ;  /* 0x007fffff09077812 */ /* 0x040fe400078ec0ff */
[----:B------:R-:W-:Y:S02]  /*0bc0*/  FSETP.NEU.FTZ.AND P0, PT, R9, R8, PT ;  /* 0x000000080900720b */ /* 0x000fe40003f1d000 */
[----:B------:R-:W-:Y:S02]  /*0bd0*/  LOP3.LUT R8, R7, 0x800000, RZ, 0xfc, !PT ;  /* 0x0080000007087812 */ /* 0x000fe400078efcff */
[----:B------:R-:W-:Y:S02]  /*0be0*/  SEL R7, RZ, 0xffffffff, !P0 ;  /* 0xffffffffff077807 */ /* 0x000fe40004000000 */
[----:B------:R-:W-:Y:S02]  /*0bf0*/  LOP3.LUT R6, R11, R8, RZ, 0xc0, !PT ;  /* 0x000000080b067212 */ /* 0x000fe400078ec0ff */
[----:B------:R-:W-:Y:S01]  /*0c00*/  SHF.R.U32.HI R3, RZ, R3, R8 ;  /* 0x00000003ff037219 */ /* 0x000fe20000011608 */
[----:B------:R-:W-:Y:S01]  /*0c10*/  IMAD.MOV R7, RZ, RZ, -R7 ;  /* 0x000000ffff077224 */ /* 0x000fe200078e0a07 */
[----:B------:R-:W-:-:S04]  /*0c20*/  SHF.R.U32.HI R6, RZ, R5, R6 ;  /* 0x00000005ff067219 */ /* 0x000fc80000011606 */
[----:B------:R-:W-:Y:S02]  /*0c30*/  LOP3.LUT P1, RZ, R7, R5, R8, 0xf8, !PT ;  /* 0x0000000507ff7212 */ /* 0x000fe4000782f808 */
[C---:B------:R-:W-:Y:S02]  /*0c40*/  LOP3.LUT P0, RZ, R6.reuse, 0x1, RZ, 0xc0, !PT ;  /* 0x0000000106ff7812 */ /* 0x040fe4000780c0ff */
[----:B------:R-:W-:-:S04]  /*0c50*/  LOP3.LUT P2, RZ, R6, 0x2, RZ, 0xc0, !PT ;  /* 0x0000000206ff7812 */ /* 0x000fc8000784c0ff */
[----:B------:R-:W-:Y:S02]  /*0c60*/  PLOP3.LUT P0, PT, P0, P1, P2, 0xe0, 0x0 ;  /* 0x000000000000781c */ /* 0x000fe40000703c20 */
[----:B------:R-:W-:Y:S02]  /*0c70*/  LOP3.LUT P1, RZ, R0, 0x7fffff, RZ, 0xc0, !PT ;  /* 0x007fffff00ff7812 */ /* 0x000fe4000782c0ff */
[----:B------:R-:W-:-:S04]  /*0c80*/  SEL R5, RZ, 0x1, !P0 ;  /* 0x00000001ff057807 */ /* 0x000fc80004000000 */
[----:B------:R-:W-:-:S04]  /*0c90*/  IADD3 R5, PT, PT, -R5, RZ, RZ ;  /* 0x000000ff05057210 */ /* 0x000fc80007ffe1ff */
[----:B------:R-:W-:-:S13]  /*0ca0*/  ISETP.GE.AND P0, PT, R5, RZ, PT ;  /* 0x000000ff0500720c */ /* 0x000fda0003f06270 */
[----:B------:R-:W-:-:S05]  /*0cb0*/  @!P0 IADD3 R3, PT, PT, R3, 0x1, RZ ;  /* 0x0000000103038810 */ /* 0x000fca0007ffe0ff */
[----:B------:R-:W-:-:S05]  /*0cc0*/  @!P1 IMAD.SHL.U32 R3, R3, 0x2, RZ ;  /* 0x0000000203039824 */ /* 0x000fca00078e00ff */
[----:B------:R-:W-:Y:S01]  /*0cd0*/  LOP3.LUT R3, R3, 0x80000000, R0, 0xf8, !PT ;  /* 0x8000000003037812 */ /* 0x000fe200078ef800 */
[----:B------:R-:W-:Y:S06]  /*0ce0*/  BRA `(.L_x_10) ;  /* 0x0000000000047947 */ /* 0x000fec0003800000 */
.L_x_11:
[----:B------:R0:W1:Y:S02]  /*0cf0*/  MUFU.RCP R3, R0 ;  /* 0x0000000000037308 */ /* 0x0000640000001000 */
.L_x_10:
[----:B------:R-:W-:-:S04]  /*0d00*/  MOV R5, 0x0 ;  /* 0x0000000000057802 */ /* 0x000fc80000000f00 */
[----:B0123--:R-:W-:Y:S05]  /*0d10*/  RET.REL.NODEC R4 `(_Z14ker_ln_bw_dinpPfPKfS1_S1_S1_S1_S1_ii) ;  /* 0xfffffff004b87950 */ /* 0x00ffea0003c3ffff */
.L_x_12:
[----:B------:R-:W-:-:S00]  /*0d20*/  BRA `(.L_x_12) ;  /* 0xfffffffc00fc7947 */ /* 0x000fc0000383ffff */
[----:B------:R-:W-:-:S00]  /*0d30*/  NOP ;  /* 0x0000000000007918 */ /* 0x000fc00000000000 */
        /* <DEDUP_REMOVED lines=12> */
.L_x_41:


//--------------------- .text._Z23ker_ln_bw_dgamma_dbettaPfS_PKfS1_S1_S1_S1_S1_ii --------------------------
	.section	.text._Z23ker_ln_bw_dgamma_dbettaPfS_PKfS1_S1_S1_S1_S1_ii,"ax",@progbits
	.align	128
        .global         _Z23ker_ln_bw_dgamma_dbettaPfS_PKfS1_S1_S1_S1_S1_ii
        .type           _Z23ker_ln_bw_dgamma_dbettaPfS_PKfS1_S1_S1_S1_S1_ii,@function
        .size           _Z23ker_ln_bw_dgamma_dbettaPfS_PKfS1_S1_S1_S1_S1_ii,(.L_x_44 - _Z23ker_ln_bw_dgamma_dbettaPfS_PKfS1_S1_S1_S1_S1_ii)
        .other          _Z23ker_ln_bw_dgamma_dbettaPfS_PKfS1_S1_S1_S1_S1_ii,@"STO_CUDA_ENTRY STV_DEFAULT"
_Z23ker_ln_bw_dgamma_dbettaPfS_PKfS1_S1_S1_S1_S1_ii:
.text._Z23ker_ln_bw_dgamma_dbettaPfS_PKfS1_S1_S1_S1_S1_ii:
[----:B------:R-:W0:Y:S01]  /*0000*/  LDC R1, c[0x0][0x37c] ;  /* 0x0000df00ff017b82 */ /* 0x000e220000000800 */
[----:B------:R-:W1:Y:S01]  /*0010*/  S2R R16, SR_CTAID.X ;  /* 0x0000000000107919 */ /* 0x000e620000002500 */
[----:B------:R-:W1:Y:S01]  /*0020*/  LDCU UR6, c[0x0][0x3c0] ;  /* 0x00007800ff0677ac */ /* 0x000e620008000800 */
[----:B0-----:R-:W-:Y:S01]  /*0030*/  IADD3 R1, PT, PT, R1, -0x30, RZ ;  /* 0xffffffd001017810 */ /* 0x001fe20007ffe0ff */
[----:B------:R-:W0:Y:S01]  /*0040*/  LDCU UR4, c[0x0][0x2f8] ;  /* 0x00005f00ff0477ac */ /* 0x000e220008000800 */
[----:B------:R-:W2:Y:S02]  /*0050*/  LDCU UR5, c[0x0][0x2fc] ;  /* 0x00005f80ff0577ac */ /* 0x000ea40008000800 */
[----:B0-----:R-:W-:-:S04]  /*0060*/  IADD3 R6, P1, PT, R1, UR4, RZ ;  /* 0x0000000401067c10 */ /* 0x001fc8000ff3e0ff */
[----:B--2---:R-:W-:Y:S02]  /*0070*/  IADD3.X R7, PT, PT, RZ, UR5, RZ, P1, !PT ;  /* 0x00000005ff077c10 */ /* 0x004fe40008ffe4ff */
        /* <DEDUP_REMOVED lines=12> */
[----:B-1----:R-:W4:Y:S01]  /*0140*/  LDG.E R2, desc[UR36][R2.64] ;  /* 0x0000002402027981 */ /* 0x002f22000c1e1900 */
[C---:B------:R-:W-:Y:S01]  /*0150*/  IMAD R9, R16.reuse, UR4, R17 ;  /* 0x0000000410097c24 */ /* 0x040fe2000f8e0211 */
[----:B------:R-:W1:Y:S01]  /*0160*/  LDCU.64 UR4, c[0x4][0x28] ;  /* 0x01000500ff0477ac */ /* 0x000e620008000a00 */
[----:B--2---:R-:W-:-:S06]  /*0170*/  IMAD.WIDE.U32 R4, R16, 0x4, R4 ;  /* 0x0000000410047825 */ /* 0x004fcc00078e0004 */
[----:B------:R1:W2:Y:S01]  /*0180*/  LDG.E R4, desc[UR36][R4.64] ;  /* 0x0000002404047981 */ /* 0x0002a2000c1e1900 */
[----:B---3--:R-:W-:-:S04]  /*0190*/  IMAD.WIDE.U32 R10, R9, 0x4, R10 ;  /* 0x00000004090a7825 */ /* 0x008fc800078e000a */
[----:B0-----:R-:W-:Y:S02]  /*01a0*/  IMAD.WIDE.U32 R18, R9, 0x4, R18 ;  /* 0x0000000409127825 */ /* 0x001fe400078e0012 */
[----:B------:R-:W2:Y:S04]  /*01b0*/  LDG.E R9, desc[UR36][R10.64] ;  /* 0x000000240a097981 */ /* 0x000ea8000c1e1900 */
[----:B------:R-:W3:Y:S04]  /*01c0*/  LDG.E R18, desc[UR36][R18.64] ;  /* 0x0000002412127981 */ /* 0x000ee8000c1e1900 */
[----:B------:R0:W-:Y:S01]  /*01d0*/  STL.64 [R1], R16 ;  /* 0x0000001001007387 */ /* 0x0001e20000100a00 */
[----:B-1----:R-:W-:Y:S01]  /*01e0*/  MOV R5, UR5 ;  /* 0x0000000500057c02 */ /* 0x002fe20008000f00 */
[----:B----4-:R-:W-:-:S05]  /*01f0*/  FADD R20, R2, 9.9999999392252902908e-09 ;  /* 0x322bcc7702147421 */ /* 0x010fca0000000000 */
[----:B------:R-:W-:-:S13]  /*0200*/  FSETP.GEU.AND P0, PT, |R20|, 1.175494350822287508e-38, PT ;  /* 0x008000001400780b */ /* 0x000fda0003f0e200 */
[----:B------:R-:W-:-:S04]  /*0210*/  @!P0 FMUL R20, R20, 16777216 ;  /* 0x4b80000014148820 */ /* 0x000fc80000400000 */
[----:B------:R-:W1:Y:S01]  /*0220*/  MUFU.RSQ R3, R20 ;  /* 0x0000001400037308 */ /* 0x000e620000001400 */
[----:B--2---:R-:W-:Y:S01]  /*0230*/  FADD R0, -R4, R9 ;  /* 0x0000000904007221 */ /* 0x004fe20000000100 */
[----:B-1----:R-:W-:-:S04]  /*0240*/  @!P0 FMUL R3, R3, 4096 ;  /* 0x4580000003038820 */ /* 0x002fc80000400000 */
[----:B------:R-:W-:-:S04]  /*0250*/  FMUL R3, R3, R0 ;  /* 0x0000000003037220 */ /* 0x000fc80000400000 */
[----:B---3--:R-:W-:Y:S01]  /*0260*/  FMUL R2, R18, R3 ;  /* 0x0000000312027220 */ /* 0x008fe20000400000 */
[----:B------:R-:W1:Y:S08]  /*0270*/  F2F.F64.F32 R12, R18 ;  /* 0x00000012000c7310 */ /* 0x000e700000201800 */
[----:B------:R-:W-:Y:S08]  /*0280*/  F2F.F64.F32 R8, R9 ;  /* 0x0000000900087310 */ /* 0x000ff00000201800 */
[----:B------:R-:W2:Y:S08]  /*0290*/  F2F.F64.F32 R10, R3 ;  /* 0x00000003000a7310 */ /* 0x000eb00000201800 */
[----:B------:R-:W3:Y:S01]  /*02a0*/  F2F.F64.F32 R14, R2 ;  /* 0x00000002000e7310 */ /* 0x000ee20000201800 */
[----:B------:R-:W-:Y:S01]  /*02b0*/  MOV R0, 0x0 ;  /* 0x0000000000007802 */ /* 0x000fe20000000f00 */
[----:B-1----:R0:W-:Y:S03]  /*02c0*/  STL.64 [R1+0x8], R12 ;  /* 0x0000080c01007387 */ /* 0x0021e60000100a00 */
[----:B------:R0:W1:Y:S01]  /*02d0*/  LDC.64 R22, c[0x4][R0] ;  /* 0x0100000000167b82 */ /* 0x0000620000000a00 */
[----:B--2---:R0:W-:Y:S04]  /*02e0*/  STL.128 [R1+0x10], R8 ;  /* 0x0000100801007387 */ /* 0x0041e80000100c00 */
[----:B---3--:R0:W-:Y:S01]  /*02f0*/  STL.128 [R1+0x20], R12 ;  /* 0x0000200c01007387 */ /* 0x0081e20000100c00 */
[----:B------:R-:W-:-:S07]  /*0300*/  MOV R4, UR4 ;  /* 0x0000000400047c02 */ /* 0x000fce0008000f00 */
[----:B------:R-:W-:-:S07]  /*0310*/  LEPC R20, `(.L_x_13) ;  /* 0x000000001014794e */ /* 0x000fce0000000000 */
[----:B01----:R-:W-:Y:S05]  /*0320*/  CALL.ABS.NOINC R22 ;  /* 0x0000000016007343 */ /* 0x003fea0003c00000 */
.L_x_13:
[----:B------:R-:W0:Y:S08]  /*0330*/  LDC.64 R4, c[0x0][0x388] ;  /* 0x0000e200ff047b82 */ /* 0x000e300000000a00 */
[----:B------:R-:W1:Y:S01]  /*0340*/  LDC.64 R6, c[0x0][0x380] ;  /* 0x0000e000ff067b82 */ /* 0x000e620000000a00 */
[----:B0-----:R-:W-:-:S05]  /*0350*/  IMAD.WIDE.U32 R4, R17, 0x4, R4 ;  /* 0x0000000411047825 */ /* 0x001fca00078e0004 */
[----:B------:R-:W-:Y:S01]  /*0360*/  REDG.E.ADD.F32.FTZ.RN.STRONG.GPU desc[UR36][R4.64], R18 ;  /* 0x00000012040079a6 */ /* 0x000fe2000c12f324 */
[----:B-1----:R-:W-:-:S05]  /*0370*/  IMAD.WIDE.U32 R6, R17, 0x4, R6 ;  /* 0x0000000411067825 */ /* 0x002fca00078e0006 */
[----:B------:R-:W-:Y:S01]  /*0380*/  REDG.E.ADD.F32.FTZ.RN.STRONG.GPU desc[UR36][R6.64], R2 ;  /* 0x00000002060079a6 */ /* 0x000fe2000c12f324 */
[----:B------:R-:W-:Y:S05]  /*0390*/  EXIT ;  /* 0x000000000000794d */ /* 0x000fea0003800000 */
.L_x_14:
        /* <DEDUP_REMOVED lines=14> */
.L_x_44:


//--------------------- .text._Z14ker_layer_normPfS_S_PKfS1_S1_ii --------------------------
	.section	.text._Z14ker_layer_normPfS_S_PKfS1_S1_ii,"ax",@progbits
	.align	128
        .global         _Z14ker_layer_normPfS_S_PKfS1_S1_ii
        .type           _Z14ker_layer_normPfS_S_PKfS1_S1_ii,@function
        .size           _Z14ker_layer_normPfS_S_PKfS1_S1_ii,(.L_x_42 - _Z14ker_layer_normPfS_S_PKfS1_S1_ii)
        .other          _Z14ker_layer_normPfS_S_PKfS1_S1_ii,@"STO_CUDA_ENTRY STV_DEFAULT"
_Z14ker_layer_normPfS_S_PKfS1_S1_ii:
.text._Z14ker_layer_normPfS_S_PKfS1_S1_ii:
        /* <DEDUP_REMOVED lines=15> */
[----:B------:R-:W1:Y:S01]  /*00f0*/  LDCU.64 UR36, c[0x0][0x358] ;  /* 0x00006b00ff2477ac */ /* 0x000e620008000a00 */
[----:B------:R-:W-:-:S06]  /*0100*/  IMAD R26, R16, UR4, R17 ;  /* 0x00000004101a7c24 */ /* 0x000fcc000f8e0211 */
[----:B------:R-:W2:Y:S08]  /*0110*/  LDC.64 R18, c[0x0][0x3a8] ;  /* 0x0000ea00ff127b82 */ /* 0x000eb00000000a00 */
[----:B------:R-:W3:Y:S01]  /*0120*/  LDC.64 R6, c[0x0][0x398] ;  /* 0x0000e600ff067b82 */ /* 0x000ee20000000a00 */
[----:B------:R-:W-:Y:S01]  /*0130*/  MOV R12, 0x0 ;  /* 0x00000000000c7802 */ /* 0x000fe20000000f00 */
[----:B------:R4:W-:Y:S01]  /*0140*/  STL.64 [R1], R16 ;  /* 0x0000001001007387 */ /* 0x0009e20000100a00 */
[----:B------:R-:W5:Y:S01]  /*0150*/  LDCU.64 UR4, c[0x4][0x8] ;  /* 0x01000100ff0477ac */ /* 0x000f620008000a00 */
[----:B0-----:R-:W-:-:S05]  /*0160*/  IMAD.WIDE.U32 R4, R17, 0x4, R4 ;  /* 0x0000000411047825 */ /* 0x001fca00078e0004 */
[----:B-1----:R5:W4:Y:S01]  /*0170*/  LDG.E R24, desc[UR36][R4.64] ;  /* 0x0000002404187981 */ /* 0x002b22000c1e1900 */
[----:B--2---:R-:W-:-:S05]  /*0180*/  IMAD.WIDE.U32 R18, R17, 0x4, R18 ;  /* 0x0000000411127825 */ /* 0x004fca00078e0012 */
[----:B------:R-:W2:Y:S01]  /*0190*/  LDG.E R23, desc[UR36][R18.64] ;  /* 0x0000002412177981 */ /* 0x000ea2000c1e1900 */
[----:B---3--:R-:W-:-:S05]  /*01a0*/  IMAD.WIDE.U32 R6, R26, 0x4, R6 ;  /* 0x000000041a067825 */ /* 0x008fca00078e0006 */
[----:B------:R0:W3:Y:S01]  /*01b0*/  LDG.E R25, desc[UR36][R6.64] ;  /* 0x0000002406197981 */ /* 0x0000e2000c1e1900 */
[----:B------:R-:W1:Y:S01]  /*01c0*/  LDC.64 R12, c[0x4][R12] ;  /* 0x010000000c0c7b82 */ /* 0x000e620000000a00 */
[----:B-----5:R-:W-:Y:S01]  /*01d0*/  IMAD.U32 R4, RZ, RZ, UR4 ;  /* 0x00000004ff047e24 */ /* 0x020fe2000f8e00ff */
[----:B------:R-:W-:Y:S01]  /*01e0*/  MOV R5, UR5 ;  /* 0x0000000500057c02 */ /* 0x000fe20008000f00 */
[----:B0-----:R-:W-:Y:S02]  /*01f0*/  IMAD.MOV.U32 R6, RZ, RZ, R2 ;  /* 0x000000ffff067224 */ /* 0x001fe400078e0002 */
[----:B------:R-:W-:Y:S01]  /*0200*/  IMAD.MOV.U32 R7, RZ, RZ, R22 ;  /* 0x000000ffff077224 */ /* 0x000fe200078e0016 */
[----:B----4-:R-:W-:Y:S08]  /*0210*/  F2F.F64.F32 R8, R24 ;  /* 0x0000001800087310 */ /* 0x010ff00000201800 */
[----:B--2---:R-:W0:Y:S08]  /*0220*/  F2F.F64.F32 R10, R23 ;  /* 0x00000017000a7310 */ /* 0x004e300000201800 */
[----:B---3--:R-:W2:Y:S01]  /*0230*/  F2F.F64.F32 R14, R25 ;  /* 0x00000019000e7310 */ /* 0x008ea20000201800 */
[----:B0-----:R0:W-:Y:S04]  /*0240*/  STL.128 [R1+0x10], R8 ;  /* 0x0000100801007387 */ /* 0x0011e80000100c00 */
[----:B-12---:R0:W-:Y:S02]  /*0250*/  STL.64 [R1+0x8], R14 ;  /* 0x0000080e01007387 */ /* 0x0061e40000100a00 */
[----:B------:R-:W-:-:S07]  /*0260*/  LEPC R20, `(.L_x_15) ;  /* 0x000000001014794e */ /* 0x000fce0000000000 */
[----:B0-----:R-:W-:Y:S05]  /*0270*/  CALL.ABS.NOINC R12 ;  /* 0x000000000c007343 */ /* 0x001fea0003c00000 */
.L_x_15:
[----:B------:R-:W0:Y:S01]  /*0280*/  S2R R3, SR_CgaCtaId ;  /* 0x0000000000037919 */ /* 0x000e220000008800 */
[----:B------:R-:W1:Y:S01]  /*0290*/  LDC R5, c[0x0][0x3b4] ;  /* 0x0000ed00ff057b82 */ /* 0x000e620000000800 */
[----:B------:R-:W-:Y:S01]  /*02a0*/  MOV R0, 0x400 ;  /* 0x0000040000007802 */ /* 0x000fe20000000f00 */
[----:B------:R-:W-:Y:S05]  /*02b0*/  WARPSYNC.ALL ;  /* 0x0000000000007948 */ /* 0x000fea0003800000 */
[----:B------:R-:W-:Y:S01]  /*02c0*/  VIADD R0, R0, 0x10 ;  /* 0x0000001000007836 */ /* 0x000fe20000000000 */
[----:B-1----:R-:W-:-:S04]  /*02d0*/  ISETP.GE.U32.AND P0, PT, R5, 0x2, PT ;  /* 0x000000020500780c */ /* 0x002fc80003f06070 */
[----:B0-----:R-:W-:Y:S01]  /*02e0*/  LEA R4, R3, R0, 0x18 ;  /* 0x0000000003047211 */ /* 0x001fe200078ec0ff */
[----:B------:R-:W-:-:S03]  /*02f0*/  FMUL R0, R25, R25 ;  /* 0x0000001919007220 */ /* 0x000fc60000400000 */
[----:B------:R-:W-:-:S05]  /*0300*/  LEA R6, R17, R4, 0x2 ;  /* 0x0000000411067211 */ /* 0x000fca00078e10ff */
        /* <DEDUP_REMOVED lines=8> */
.L_x_19:
[----:B------:R-:W-:Y:S01]  /*0390*/  SHF.R.U32.HI R11, RZ, 0x1, R0 ;  /* 0x00000001ff0b7819 */ /* 0x000fe20000011600 */
[----:B------:R-:W-:Y:S03]  /*03a0*/  BSSY.RECONVERGENT B0, `(.L_x_17) ;  /* 0x000000d000007945 */ /* 0x000fe60003800200 */
[----:B------:R-:W-:-:S13]  /*03b0*/  ISETP.GE.U32.AND P0, PT, R17, R11, PT ;  /* 0x0000000b1100720c */ /* 0x000fda0003f06070 */
[----:B0-----:R-:W-:Y:S05]  /*03c0*/  @P0 BRA `(.L_x_18) ;  /* 0x0000000000280947 */ /* 0x001fea0003800000 */
[----:B------:R-:W-:Y:S01]  /*03d0*/  IMAD R5, R11, 0x4, R6 ;  /* 0x000000040b057824 */ /* 0x000fe200078e0206 */
[----:B------:R-:W-:Y:S04]  /*03e0*/  LDS R8, [R6] ;  /* 0x0000000006087984 */ /* 0x000fe80000000800 */
[----:B------:R-:W0:Y:S02]  /*03f0*/  LDS R7, [R5] ;  /* 0x0000000005077984 */ /* 0x000e240000000800 */
[----:B0-----:R-:W-:Y:S01]  /*0400*/  FADD R7, R7, R8 ;  /* 0x0000000807077221 */ /* 0x001fe20000000000 */
[----:B-1----:R-:W-:-:S04]  /*0410*/  LEA R8, R12, R5, 0x2 ;  /* 0x000000050c087211 */ /* 0x002fc800078e10ff */
[----:B------:R-:W-:Y:S04]  /*0420*/  STS [R6], R7 ;  /* 0x0000000706007388 */ /* 0x000fe80000000800 */
[----:B------:R-:W-:Y:S04]  /*0430*/  LDS R8, [R8] ;  /* 0x0000000008087984 */ /* 0x000fe80000000800 */
[----:B------:R-:W0:Y:S02]  /*0440*/  LDS R9, [R3] ;  /* 0x0000000003097984 */ /* 0x000e240000000800 */
[----:B0-----:R-:W-:-:S05]  /*0450*/  FADD R10, R8, R9 ;  /* 0x00000009080a7221 */ /* 0x001fca0000000000 */
[----:B------:R0:W-:Y:S02]  /*0460*/  STS [R3], R10 ;  /* 0x0000000a03007388 */ /* 0x0001e40000000800 */
.L_x_18:
[----:B------:R-:W-:Y:S05]  /*0470*/  BSYNC.RECONVERGENT B0 ;  /* 0x0000000000007941 */ /* 0x000fea0003800200 */
.L_x_17:
[----:B------:R-:W-:Y:S01]  /*0480*/  BAR.SYNC.DEFER_BLOCKING 0x0 ;  /* 0x0000000000007b1d */ /* 0x000fe20000010000 */
[----:B------:R-:W-:Y:S01]  /*0490*/  ISETP.GT.U32.AND P0, PT, R0, 0x3, PT ;  /* 0x000000030000780c */ /* 0x000fe20003f04070 */
[----:B------:R-:W-:-:S12]  /*04a0*/  IMAD.MOV.U32 R0, RZ, RZ, R11 ;  /* 0x000000ffff007224 */ /* 0x000fd800078e000b */
[----:B------:R-:W-:Y:S05]  /*04b0*/  @P0 BRA `(.L_x_19) ;  /* 0xfffffffc00b40947 */ /* 0x000fea000383ffff */
.L_x_16:
[----:B------:R-:W-:Y:S02]  /*04c0*/  ISETP.NE.AND P0, PT, R17, RZ, PT ;  /* 0x000000ff1100720c */ /* 0x000fe40003f05270 */
[----:B------:R-:W-:-:S11]  /*04d0*/  CS2R R18, SRZ ;  /* 0x0000000000127805 */ /* 0x000fd6000001ff00 */
[----:B------:R-:W-:Y:S05]  /*04e0*/  @P0 BRA `(.L_x_20) ;  /* 0x0000000400740947 */ /* 0x000fea0003800000 */
[----:B------:R-:W2:Y:S01]  /*04f0*/  S2UR UR5, SR_CgaCtaId ;  /* 0x00000000000579c3 */ /* 0x000ea20000008800 */
[----:B------:R-:W-:-:S07]  /*0500*/  UMOV UR4, 0x400 ;  /* 0x0000040000047882 */ /* 0x000fce0000000000 */
[----:B------:R-:W3:Y:S01]  /*0510*/  LDC R7, c[0x0][0x3b4] ;  /* 0x0000ed00ff077b82 */ /* 0x000ee20000000800 */
[----:B--2---:R-:W-:Y:S01]  /*0520*/  ULEA UR4, UR5, UR4, 0x18 ;  /* 0x0000000405047291 */ /* 0x004fe2000f8ec0ff */
[----:B---3--:R-:W-:-:S08]  /*0530*/  IMAD R27, R7, 0x4, R4 ;  /* 0x00000004071b7824 */ /* 0x008fd000078e0204 */
[----:B------:R-:W2:Y:S01]  /*0540*/  LDS R17, [UR4+0x10] ;  /* 0x00001004ff117984 */ /* 0x000ea20008000800 */
[----:B0-----:R-:W-:Y:S02]  /*0550*/  I2FP.F32.U32 R3, R7 ;  /* 0x0000000700037245 */ /* 0x001fe40000201000 */
[----:B------:R-:W-:Y:S01]  /*0560*/  ISETP.GT.U32.AND P2, PT, R7, 0x1, PT ;  /* 0x000000010700780c */ /* 0x000fe20003f44070 */
[----:B------:R-:W0:Y:S01]  /*0570*/  LDS R27, [R27] ;  /* 0x000000001b1b7984 */ /* 0x000e220000000800 */
[----:B------:R-:W3:Y:S02]  /*0580*/  MUFU.RCP R0, R3 ;  /* 0x0000000300007308 */ /* 0x000ee40000001000 */
[----:B---3--:R-:W-:-:S04]  /*0590*/  FFMA R5, -R3, R0, 1 ;  /* 0x3f80000003057423 */ /* 0x008fc80000000100 */
[----:B------:R-:W-:Y:S02]  /*05a0*/  FFMA R0, R0, R5, R0 ;  /* 0x0000000500007223 */ /* 0x000fe40000000000 */
[----:B--2---:R-:W2:Y:S02]  /*05b0*/  FCHK P0, R17, R3 ;  /* 0x0000000311007302 */ /* 0x004ea40000000000 */
[----:B------:R-:W-:-:S04]  /*05c0*/  FFMA R5, R17, R0, RZ ;  /* 0x0000000011057223 */ /* 0x000fc800000000ff */
[----:B------:R-:W-:-:S04]  /*05d0*/  FFMA R4, -R3, R5, R17 ;  /* 0x0000000503047223 */ /* 0x000fc80000000111 */
[----:B------:R-:W-:Y:S01]  /*05e0*/  FFMA R18, R0, R4, R5 ;  /* 0x0000000400127223 */ /* 0x000fe20000000005 */
[----:B0-2---:R-:W-:Y:S06]  /*05f0*/  @!P0 BRA `(.L_x_21) ;  /* 0x0000000000108947 */ /* 0x005fec0003800000 */
[----:B------:R-:W-:Y:S01]  /*0600*/  IMAD.MOV.U32 R0, RZ, RZ, R17 ;  /* 0x000000ffff007224 */ /* 0x000fe200078e0011 */
[----:B------:R-:W-:-:S07]  /*0610*/  MOV R4, 0x630 ;  /* 0x0000063000047802 */ /* 0x000fce0000000f00 */
[----:B-1----:R-:W-:Y:S05]  /*0620*/  CALL.REL.NOINC `($__internal_1_$__cuda_sm3x_div_rn_noftz_f32_slowpath) ;  /* 0x0000000400ac7944 */ /* 0x002fea0003c00000 */
[----:B------:R-:W-:-:S07]  /*0630*/  MOV R18, R0 ;  /* 0x0000000000127202 */ /* 0x000fce0000000f00 */
.L_x_21:
[----:B------:R-:W0:Y:S01]  /*0640*/  MUFU.RCP R0, R3 ;  /* 0x0000000300007308 */ /* 0x000e220000001000 */
[----:B------:R-:W-:-:S07]  /*0650*/  FMUL R4, R17, R17 ;  /* 0x0000001111047220 */ /* 0x000fce0000400000 */
[----:B------:R-:W2:Y:S01]  /*0660*/  FCHK P0, R4, R3 ;  /* 0x0000000304007302 */ /* 0x000ea20000000000 */
[----:B0-----:R-:W-:-:S04]  /*0670*/  FFMA R5, -R3, R0, 1 ;  /* 0x3f80000003057423 */ /* 0x001fc80000000100 */
[----:B------:R-:W-:-:S04]  /*0680*/  FFMA R0, R0, R5, R0 ;  /* 0x0000000500007223 */ /* 0x000fc80000000000 */
[----:B------:R-:W-:-:S04]  /*0690*/  FFMA R5, R0, R4, RZ ;  /* 0x0000000400057223 */ /* 0x000fc800000000ff */
[----:B------:R-:W-:-:S04]  /*06a0*/  FFMA R6, -R3, R5, R4 ;  /* 0x0000000503067223 */ /* 0x000fc80000000104 */
[----:B------:R-:W-:Y:S01]  /*06b0*/  FFMA R0, R0, R6, R5 ;  /* 0x0000000600007223 */ /* 0x000fe20000000005 */
[----:B--2---:R-:W-:Y:S06]  /*06c0*/  @!P0 BRA `(.L_x_22) ;  /* 0x00000000000c8947 */ /* 0x004fec0003800000 */
[----:B------:R-:W-:Y:S01]  /*06d0*/  IMAD.MOV.U32 R0, RZ, RZ, R4 ;  /* 0x000000ffff007224 */ /* 0x000fe200078e0004 */
[----:B------:R-:W-:-:S07]  /*06e0*/  MOV R4, 0x700 ;  /* 0x0000070000047802 */ /* 0x000fce0000000f00 */
[----:B-1----:R-:W-:Y:S05]  /*06f0*/  CALL.REL.NOINC `($__internal_1_$__cuda_sm3x_div_rn_noftz_f32_slowpath) ;  /* 0x0000000400787944 */ /* 0x002fea0003c00000 */
.L_x_22:
[----:B------:R-:W-:Y:S01]  /*0700*/  FADD R3, R3, -1 ;  /* 0xbf80000003037421 */ /* 0x000fe20000000000 */
[----:B------:R-:W-:Y:S01]  /*0710*/  FADD R0, R27, -R0 ;  /* 0x800000001b007221 */ /* 0x000fe20000000000 */
[----:B------:R-:W-:Y:S03]  /*0720*/  BSSY.RECONVERGENT B0, `(.L_x_23) ;  /* 0x000000d000007945 */ /* 0x000fe60003800200 */
[----:B------:R-:W-:-:S04]  /*0730*/  FSEL R3, R3, 1, P2 ;  /* 0x3f80000003037808 */ /* 0x000fc80001000000 */
[----:B------:R-:W0:Y:S08]  /*0740*/  MUFU.RCP R4, R3 ;  /* 0x0000000300047308 */ /* 0x000e300000001000 */
[----:B------:R-:W2:Y:S01]  /*0750*/  FCHK P0, R0, R3 ;  /* 0x0000000300007302 */ /* 0x000ea20000000000 */
[----:B0-----:R-:W-:-:S04]  /*0760*/  FFMA R5, -R3, R4, 1 ;  /* 0x3f80000003057423 */ /* 0x001fc80000000104 */
[----:B------:R-:W-:-:S04]  /*0770*/  FFMA R5, R4, R5, R4 ;  /* 0x0000000504057223 */ /* 0x000fc80000000004 */
[----:B------:R-:W-:-:S04]  /*0780*/  FFMA R4, R0, R5, RZ ;  /* 0x0000000500047223 */ /* 0x000fc800000000ff */
[----:B------:R-:W-:-:S04]  /*0790*/  FFMA R6, -R3, R4, R0 ;  /* 0x0000000403067223 */ /* 0x000fc80000000100 */
[----:B------:R-:W-:Y:S01]  /*07a0*/  FFMA R19, R5, R6, R4 ;  /* 0x0000000605137223 */ /* 0x000fe20000000004 */
[----:B--2---:R-:W-:Y:S06]  /*07b0*/  @!P0 BRA `(.L_x_24) ;  /* 0x00000000000c8947 */ /* 0x004fec0003800000 */
[----:B------:R-:W-:-:S07]  /*07c0*/  MOV R4, 0x7e0 ;  /* 0x000007e000047802 */ /* 0x000fce0000000f00 */
[----:B-1----:R-:W-:Y:S05]  /*07d0*/  CALL.REL.NOINC `($__internal_1_$__cuda_sm3x_div_rn_noftz_f32_slowpath) ;  /* 0x0000000400407944 */ /* 0x002fea0003c00000 */
[----:B------:R-:W-:-:S07]  /*07e0*/  IMAD.MOV.U32 R19, RZ, RZ, R0 ;  /* 0x000000ffff137224 */ /* 0x000fce00078e0000 */
.L_x_24:
[----:B------:R-:W-:Y:S05]  /*07f0*/  BSYNC.RECONVERGENT B0 ;  /* 0x0000000000007941 */ /* 0x000fea0003800200 */
.L_x_23:
[----:B------:R-:W-:Y:S01]  /*0800*/  FSETP.GEU.AND P0, PT, R19, RZ, PT ;  /* 0x000000ff1300720b */ /* 0x000fe20003f0e000 */
[----:B------:R-:W-:-:S12]  /*0810*/  BSSY.RECONVERGENT B6, `(.L_x_25) ;  /* 0x000000d000067945 */ /* 0x000fd80003800200 */
[----:B------:R-:W-:Y:S05]  /*0820*/  @P0 BRA `(.L_x_26) ;  /* 0x00000000002c0947 */ /* 0x000fea0003800000 */
[----:B------:R-:W-:Y:S01]  /*0830*/  MOV R8, 0x0 ;  /* 0x0000000000087802 */ /* 0x000fe20000000f00 */
[----:B------:R0:W-:Y:S01]  /*0840*/  STL [R1], R16 ;  /* 0x0000001001007387 */ /* 0x0001e20000100800 */
[----:B------:R-:W2:Y:S01]  /*0850*/  LDCU.64 UR4, c[0x4][0x10] ;  /* 0x01000200ff0477ac */ /* 0x000ea20008000a00 */
[----:B------:R-:W-:Y:S02]  /*0860*/  IMAD.MOV.U32 R6, RZ, RZ, R2 ;  /* 0x000000ffff067224 */ /* 0x000fe400078e0002 */
[----:B------:R-:W-:Y:S01]  /*0870*/  IMAD.MOV.U32 R7, RZ, RZ, R22 ;  /* 0x000000ffff077224 */ /* 0x000fe200078e0016 */
[----:B------:R-:W3:Y:S01]  /*0880*/  LDC.64 R8, c[0x4][R8] ;  /* 0x0100000008087b82 */ /* 0x000ee20000000a00 */
[----:B--2---:R-:W-:Y:S01]  /*0890*/  IMAD.U32 R4, RZ, RZ, UR4 ;  /* 0x00000004ff047e24 */ /* 0x004fe2000f8e00ff */
[----:B0-----:R-:W-:-:S07]  /*08a0*/  MOV R5, UR5 ;  /* 0x0000000500057c02 */ /* 0x001fce0008000f00 */
[----:B------:R-:W-:-:S07]  /*08b0*/  LEPC R20, `(.L_x_27) ;  /* 0x000000001014794e */ /* 0x000fce0000000000 */
[----:B-1-3--:R-:W-:Y:S05]  /*08c0*/  CALL.ABS.NOINC R8 ;  /* 0x0000000008007343 */ /* 0x00afea0003c00000 */
.L_x_27:
[----:B------:R-:W-:-:S07]  /*08d0*/  IMAD.MOV.U32 R19, RZ, RZ, RZ ;  /* 0x000000ffff137224 */ /* 0x000fce00078e00ff */
.L_x_26:
[----:B------:R-:W-:Y:S05]  /*08e0*/  BSYNC.RECONVERGENT B6 ;  /* 0x0000000000067941 */ /* 0x000fea0003800200 */
.L_x_25:
[----:B------:R-:W-:Y:S01]  /*08f0*/  FADD R0, R19, 9.9999999392252902908e-09 ;  /* 0x322bcc7713007421 */ /* 0x000fe20000000000 */
[----:B-1----:R-:W0:Y:S01]  /*0900*/  LDC.64 R12, c[0x0][0x388] ;  /* 0x0000e200ff0c7b82 */ /* 0x002e220000000a00 */
[----:B------:R-:W1:Y:S01]  /*0910*/  F2F.F64.F32 R14, R17 ;  /* 0x00000011000e7310 */ /* 0x000e620000201800 */
[----:B------:R-:W-:Y:S01]  /*0920*/  STL [R1], R16 ;  /* 0x0000001001007387 */ /* 0x000fe20000100800 */
[----:B------:R-:W2:Y:S01]  /*0930*/  LDCU.64 UR4, c[0x4][0x18] ;  /* 0x01000300ff0477ac */ /* 0x000ea20008000a00 */
[----:B------:R-:W-:-:S04]  /*0940*/  FSETP.GEU.AND P0, PT, |R0|, 1.175494350822287508e-38, PT ;  /* 0x008000000000780b */ /* 0x000fc80003f0e200 */
[----:B------:R-:W3:Y:S01]  /*0950*/  LDC.64 R20, c[0x0][0x390] ;  /* 0x0000e400ff147b82 */ /* 0x000ee20000000a00 */
[----:B------:R-:W-:Y:S01]  /*0960*/  F2F.F64.F32 R8, R19 ;  /* 0x0000001300087310 */ /* 0x000fe20000201800 */
[----:B-1----:R-:W-:Y:S07]  /*0970*/  STL.64 [R1+0x8], R14 ;  /* 0x0000080e01007387 */ /* 0x002fee0000100a00 */
[----:B------:R-:W-:Y:S01]  /*0980*/  @!P0 FMUL R0, R0, 16777216 ;  /* 0x4b80000000008820 */ /* 0x000fe20000400000 */
[----:B------:R-:W-:Y:S01]  /*0990*/  F2F.F64.F32 R4, R27 ;  /* 0x0000001b00047310 */ /* 0x000fe20000201800 */
[----:B0-----:R-:W-:Y:S01]  /*09a0*/  IMAD.WIDE.U32 R28, R16, 0x4, R12 ;  /* 0x00000004101c7825 */ /* 0x001fe200078e000c */
[----:B------:R-:W-:-:S06]  /*09b0*/  MOV R12, 0x0 ;  /* 0x00000000000c7802 */ /* 0x000fcc0000000f00 */
[----:B------:R-:W0:Y:S01]  /*09c0*/  MUFU.RSQ R10, R0 ;  /* 0x00000000000a7308 */ /* 0x000e220000001400 */
[----:B------:R-:W1:Y:S01]  /*09d0*/  LDC.64 R12, c[0x4][R12] ;  /* 0x010000000c0c7b82 */ /* 0x000e620000000a00 */
[----:B---3--:R-:W-:-:S06]  /*09e0*/  IMAD.WIDE.U32 R20, R16, 0x4, R20 ;  /* 0x0000000410147825 */ /* 0x008fcc00078e0014 */
[----:B------:R-:W3:Y:S01]  /*09f0*/  F2F.F64.F32 R6, R18 ;  /* 0x0000001200067310 */ /* 0x000ee20000201800 */
[----:B------:R-:W-:Y:S04]  /*0a00*/  STG.E desc[UR36][R20.64], R18 ;  /* 0x0000001214007986 */ /* 0x000fe8000c101924 */
[----:B------:R-:W-:Y:S01]  /*0a10*/  STG.E desc[UR36][R28.64], R19 ;  /* 0x000000131c007986 */ /* 0x000fe2000c101924 */
[----:B0-----:R-:W-:-:S06]  /*0a20*/  @!P0 FMUL R10, R10, 4096 ;  /* 0x458000000a0a8820 */ /* 0x001fcc0000400000 */
[----:B------:R-:W0:Y:S01]  /*0a30*/  F2F.F64.F32 R10, R10 ;  /* 0x0000000a000a7310 */ /* 0x000e220000201800 */
[----:B---3--:R2:W-:Y:S04]  /*0a40*/  STL.128 [R1+0x10], R4 ;  /* 0x0000100401007387 */ /* 0x0085e80000100c00 */
[----:B0-----:R0:W-:Y:S01]  /*0a50*/  STL.128 [R1+0x20], R8 ;  /* 0x0000200801007387 */ /* 0x0011e20000100c00 */
[----:B--2---:R-:W-:Y:S01]  /*0a60*/  MOV R4, UR4 ;  /* 0x0000000400047c02 */ /* 0x004fe20008000f00 */
[----:B------:R-:W-:Y:S02]  /*0a70*/  IMAD.U32 R5, RZ, RZ, UR5 ;  /* 0x00000005ff057e24 */ /* 0x000fe4000f8e00ff */
[----:B------:R-:W-:Y:S02]  /*0a80*/  IMAD.MOV.U32 R6, RZ, RZ, R2 ;  /* 0x000000ffff067224 */ /* 0x000fe400078e0002 */
[----:B------:R-:W-:-:S07]  /*0a90*/  IMAD.MOV.U32 R7, RZ, RZ, R22 ;  /* 0x000000ffff077224 */ /* 0x000fce00078e0016 */
[----:B------:R-:W-:-:S07]  /*0aa0*/  LEPC R20, `(.L_x_20) ;  /* 0x000000001014794e */ /* 0x000fce0000000000 */
[----:B01----:R-:W-:Y:S05]  /*0ab0*/  CALL.ABS.NOINC R12 ;  /* 0x000000000c007343 */ /* 0x003fea0003c00000 */
.L_x_20:
[----:B------:R-:W2:Y:S01]  /*0ac0*/  S2R R17, SR_TID.X ;  /* 0x0000000000117919 */ /* 0x000ea20000002100 */
[----:B------:R-:W-:Y:S05]  /*0ad0*/  WARPSYNC.ALL ;  /* 0x0000000000007948 */ /* 0x000fea0003800000 */
[----:B------:R-:W3:Y:S08]  /*0ae0*/  S2UR UR5, SR_CgaCtaId ;  /* 0x00000000000579c3 */ /* 0x000ef00000008800 */
[----:B------:R-:W-:Y:S06]  /*0af0*/  BAR.SYNC.DEFER_BLOCKING 0x0 ;  /* 0x0000000000007b1d */ /* 0x000fec0000010000 */
[----:B------:R-:W-:-:S02]  /*0b00*/  UMOV UR4, 0x400 ;  /* 0x0000040000047882 */ /* 0x000fc40000000000 */
[----:B------:R-:W4:Y:S01]  /*0b10*/  LDC.64 R4, c[0x0][0x380] ;  /* 0x0000e000ff047b82 */ /* 0x000f220000000a00 */
[----:B---3--:R-:W-:Y:S01]  /*0b20*/  ULEA UR4, UR5, UR4, 0x18 ;  /* 0x0000000405047291 */ /* 0x008fe2000f8ec0ff */
[----:B--2---:R-:W-:Y:S01]  /*0b30*/  ISETP.NE.AND P0, PT, R17, RZ, PT ;  /* 0x000000ff1100720c */ /* 0x004fe20003f05270 */
[----:B------:R-:W-:Y:S01]  /*0b40*/  STL.64 [R1], R16 ;  /* 0x0000001001007387 */ /* 0x000fe20000100a00 */
[----:B----4-:R-:W-:-:S11]  /*0b50*/  IMAD.WIDE.U32 R26, R26, 0x4, R4 ;  /* 0x000000041a1a7825 */ /* 0x010fd600078e0004 */
[----:B------:R-:W-:Y:S01]  /*0b60*/  @!P0 STS.64 [UR4], R18 ;  /* 0x00000012ff008988 */ /* 0x000fe20008000a04 */
[----:B------:R-:W-:Y:S06]  /*0b70*/  BAR.SYNC.DEFER_BLOCKING 0x0 ;  /* 0x0000000000007b1d */ /* 0x000fec0000010000 */
[----:B0-----:R-:W0:Y:S01]  /*0b80*/  LDS.64 R6, [UR4] ;  /* 0x00000004ff067984 */ /* 0x001e220008000a00 */
[----:B------:R-:W2:Y:S02]  /*0b90*/  LDCU.64 UR4, c[0x4][0x20] ;  /* 0x01000400ff0477ac */ /* 0x000ea40008000a00 */
[----:B--2---:R-:W-:Y:S01]  /*0ba0*/  MOV R4, UR4 ;  /* 0x0000000400047c02 */ /* 0x004fe20008000f00 */
[----:B------:R-:W-:-:S02]  /*0bb0*/  IMAD.U32 R5, RZ, RZ, UR5 ;  /* 0x00000005ff057e24 */ /* 0x000fc4000f8e00ff */
[----:B0-----:R-:W-:Y:S01]  /*0bc0*/  FADD R3, R7, 9.9999999392252902908e-09 ;  /* 0x322bcc7707037421 */ /* 0x001fe20000000000 */
[----:B------:R-:W-:Y:S01]  /*0bd0*/  FADD R25, R25, -R6 ;  /* 0x8000000619197221 */ /* 0x000fe20000000000 */
[----:B------:R-:W-:Y:S02]  /*0be0*/  IMAD.MOV.U32 R6, RZ, RZ, R2 ;  /* 0x000000ffff067224 */ /* 0x000fe400078e0002 */
[----:B------:R-:W-:Y:S01]  /*0bf0*/  IMAD.MOV.U32 R7, RZ, RZ, R22 ;  /* 0x000000ffff077224 */ /* 0x000fe200078e0016 */
[----:B------:R-:W-:-:S13]  /*0c00*/  FSETP.GEU.AND P0, PT, |R3|, 1.175494350822287508e-38, PT ;  /* 0x008000000300780b */ /* 0x000fda0003f0e200 */
[----:B------:R-:W-:-:S04]  /*0c10*/  @!P0 FMUL R3, R3, 16777216 ;  /* 0x4b80000003038820 */ /* 0x000fc80000400000 */
[----:B------:R-:W0:Y:S02]  /*0c20*/  MUFU.RSQ R0, R3 ;  /* 0x0000000300007308 */ /* 0x000e240000001400 */
[----:B0-----:R-:W-:-:S04]  /*0c30*/  @!P0 FMUL R0, R0, 4096 ;  /* 0x4580000000008820 */ /* 0x001fc80000400000 */
[----:B------:R-:W-:Y:S01]  /*0c40*/  FMUL R25, R0, R25 ;  /* 0x0000001900197220 */ /* 0x000fe20000400000 */
[----:B------:R-:W-:-:S03]  /*0c50*/  MOV R0, 0x0 ;  /* 0x0000000000007802 */ /* 0x000fc60000000f00 */
[----:B------:R-:W-:Y:S01]  /*0c60*/  FFMA R23, R24, R25, R23 ;  /* 0x0000001918177223 */ /* 0x000fe20000000017 */
[----:B------:R0:W2:Y:S03]  /*0c70*/  LDC.64 R10, c[0x4][R0] ;  /* 0x01000000000a7b82 */ /* 0x0000a60000000a00 */
[----:B------:R-:W3:Y:S01]  /*0c80*/  F2F.F64.F32 R8, R23 ;  /* 0x0000001700087310 */ /* 0x000ee20000201800 */
[----:B------:R0:W-:Y:S04]  /*0c90*/  STG.E desc[UR36][R26.64], R23 ;  /* 0x000000171a007986 */ /* 0x0001e8000c101924 */
[----:B---3--:R0:W-:Y:S02]  /*0ca0*/  STL.64 [R1+0x8], R8 ;  /* 0x0000080801007387 */ /* 0x0081e40000100a00 */
[----:B------:R-:W-:-:S07]  /*0cb0*/  LEPC R20, `(.L_x_28) ;  /* 0x000000001014794e */ /* 0x000fce0000000000 */
[----:B012---:R-:W-:Y:S05]  /*0cc0*/  CALL.ABS.NOINC R10 ;  /* 0x000000000a007343 */ /* 0x007fea0003c00000 */
.L_x_28:
[----:B------:R-:W-:Y:S05]  /*0cd0*/  EXIT ;  /* 0x000000000000794d */ /* 0x000fea0003800000 */
        .weak           $__internal_1_$__cuda_sm3x_div_rn_noftz_f32_slowpath
        .type           $__internal_1_$__cuda_sm3x_div_rn_noftz_f32_slowpath,@function
        .size           $__internal_1_$__cuda_sm3x_div_rn_noftz_f32_slowpath,(.L_x_42 - $__internal_1_$__cuda_sm3x_div_rn_noftz_f32_slowpath)
$__internal_1_$__cuda_sm3x_div_rn_noftz_f32_slowpath:
[--C-:B------:R-:W-:Y:S01]  /*0ce0*/  SHF.R.U32.HI R5, RZ, 0x17, R3.reuse ;  /* 0x00000017ff057819 */ /* 0x100fe20000011603 */
[----:B------:R-:W-:Y:S01]  /*0cf0*/  BSSY.RECONVERGENT B1, `(.L_x_29) ;  /* 0x0000063000017945 */ /* 0x000fe20003800200 */
[----:B------:R-:W-:Y:S01]  /*0d00*/  SHF.R.U32.HI R6, RZ, 0x17, R0 ;  /* 0x00000017ff067819 */ /* 0x000fe20000011600 */
[----:B------:R-:W-:Y:S01]  /*0d10*/  IMAD.MOV.U32 R7, RZ, RZ, R3 ;  /* 0x000000ffff077224 */ /* 0x000fe200078e0003 */
[----:B------:R-:W-:Y:S02]  /*0d20*/  LOP3.LUT R5, R5, 0xff, RZ, 0xc0, !PT ;  /* 0x000000ff05057812 */ /* 0x000fe400078ec0ff */
[----:B------:R-:W-:Y:S02]  /*0d30*/  LOP3.LUT R9, R6, 0xff, RZ, 0xc0, !PT ;  /* 0x000000ff06097812 */ /* 0x000fe400078ec0ff */
[----:B------:R-:W-:-:S03]  /*0d40*/  IADD3 R10, PT, PT, R5, -0x1, RZ ;  /* 0xffffffff050a7810 */ /* 0x000fc60007ffe0ff */
[----:B------:R-:W-:Y:S01]  /*0d50*/  VIADD R8, R9, 0xffffffff ;  /* 0xffffffff09087836 */ /* 0x000fe20000000000 */
[----:B------:R-:W-:-:S04]  /*0d60*/  ISETP.GT.U32.AND P0, PT, R10, 0xfd, PT ;  /* 0x000000fd0a00780c */ /* 0x000fc80003f04070 */
[----:B------:R-:W-:-:S13]  /*0d70*/  ISETP.GT.U32.OR P0, PT, R8, 0xfd, P0 ;  /* 0x000000fd0800780c */ /* 0x000fda0000704470 */
[----:B------:R-:W-:Y:S01]  /*0d80*/  @!P0 MOV R6, RZ ;  /* 0x000000ff00068202 */ /* 0x000fe20000000f00 */
[----:B------:R-:W-:Y:S06]  /*0d90*/  @!P0 BRA `(.L_x_30) ;  /* 0x00000000005c8947 */ /* 0x000fec0003800000 */
[----:B------:R-:W-:Y:S02]  /*0da0*/  FSETP.GTU.FTZ.AND P0, PT, |R0|, +INF , PT ;  /* 0x7f8000000000780b */ /* 0x000fe40003f1c200 */
[----:B------:R-:W-:-:S04]  /*0db0*/  FSETP.GTU.FTZ.AND P1, PT, |R3|, +INF , PT ;  /* 0x7f8000000300780b */ /* 0x000fc80003f3c200 */
[----:B------:R-:W-:-:S13]  /*0dc0*/  PLOP3.LUT P0, PT, P0, P1, PT, 0xf8, 0x8f ;  /* 0x00000000008f781c */ /* 0x000fda0000703f70 */
[----:B------:R-:W-:Y:S05]  /*0dd0*/  @P0 BRA `(.L_x_31) ;  /* 0x00000004004c0947 */ /* 0x000fea0003800000 */
[----:B------:R-:W-:-:S13]  /*0de0*/  LOP3.LUT P0, RZ, R7, 0x7fffffff, R0, 0xc8, !PT ;  /* 0x7fffffff07ff7812 */ /* 0x000fda000780c800 */
[----:B------:R-:W-:Y:S05]  /*0df0*/  @!P0 BRA `(.L_x_32) ;  /* 0x00000004003c8947 */ /* 0x000fea0003800000 */
[C---:B------:R-:W-:Y:S02]  /*0e00*/  FSETP.NEU.FTZ.AND P3, PT, |R0|.reuse, +INF , PT ;  /* 0x7f8000000000780b */ /* 0x040fe40003f7d200 */
[----:B------:R-:W-:Y:S02]  /*0e10*/  FSETP.NEU.FTZ.AND P1, PT, |R3|, +INF , PT ;  /* 0x7f8000000300780b */ /* 0x000fe40003f3d200 */
[----:B------:R-:W-:-:S11]  /*0e20*/  FSETP.NEU.FTZ.AND P0, PT, |R0|, +INF , PT ;  /* 0x7f8000000000780b */ /* 0x000fd60003f1d200 */
[----:B------:R-:W-:Y:S05]  /*0e30*/  @!P1 BRA !P3, `(.L_x_32) ;  /* 0x00000004002c9947 */ /* 0x000fea0005800000 */
[----:B------:R-:W-:-:S04]  /*0e40*/  LOP3.LUT P3, RZ, R0, 0x7fffffff, RZ, 0xc0, !PT ;  /* 0x7fffffff00ff7812 */ /* 0x000fc8000786c0ff */
[----:B------:R-:W-:-:S13]  /*0e50*/  PLOP3.LUT P1, PT, P1, P3, PT, 0x2f, 0xf2 ;  /* 0x0000000000f2781c */ /* 0x000fda0000f26577 */
[----:B------:R-:W-:Y:S05]  /*0e60*/  @P1 BRA `(.L_x_33) ;  /* 0x0000000400181947 */ /* 0x000fea0003800000 */
[----:B------:R-:W-:-:S04]  /*0e70*/  LOP3.LUT P1, RZ, R7, 0x7fffffff, RZ, 0xc0, !PT ;  /* 0x7fffffff07ff7812 */ /* 0x000fc8000782c0ff */
[----:B------:R-:W-:-:S13]  /*0e80*/  PLOP3.LUT P0, PT, P0, P1, PT, 0x2f, 0xf2 ;  /* 0x0000000000f2781c */ /* 0x000fda0000702577 */
[----:B------:R-:W-:Y:S05]  /*0e90*/  @P0 BRA `(.L_x_34) ;  /* 0x0000000400000947 */ /* 0x000fea0003800000 */
[----:B------:R-:W-:Y:S02]  /*0ea0*/  ISETP.GE.AND P0, PT, R8, RZ, PT ;  /* 0x000000ff0800720c */ /* 0x000fe40003f06270 */
[----:B------:R-:W-:-:S11]  /*0eb0*/  ISETP.GE.AND P1, PT, R10, RZ, PT ;  /* 0x000000ff0a00720c */ /* 0x000fd60003f26270 */
[----:B------:R-:W-:Y:S02]  /*0ec0*/  @P0 IMAD.MOV.U32 R6, RZ, RZ, RZ ;  /* 0x000000ffff060224 */ /* 0x000fe400078e00ff */
[----:B------:R-:W-:Y:S01]  /*0ed0*/  @!P0 FFMA R0, R0, 1.84467440737095516160e+19, RZ ;  /* 0x5f80000000008823 */ /* 0x000fe200000000ff */
[----:B------:R-:W-:Y:S02]  /*0ee0*/  @!P0 IMAD.MOV.U32 R6, RZ, RZ, -0x40 ;  /* 0xffffffc0ff068424 */ /* 0x000fe400078e00ff */
[----:B------:R-:W-:-:S03]  /*0ef0*/  @!P1 FFMA R7, R3, 1.84467440737095516160e+19, RZ ;  /* 0x5f80000003079823 */ /* 0x000fc600000000ff */
[----:B------:R-:W-:-:S07]  /*0f00*/  @!P1 IADD3 R6, PT, PT, R6, 0x40, RZ ;  /* 0x0000004006069810 */ /* 0x000fce0007ffe0ff */
.L_x_30:
[----:B------:R-:W-:Y:S01]  /*0f10*/  LEA R8, R5, 0xc0800000, 0x17 ;  /* 0xc080000005087811 */ /* 0x000fe200078eb8ff */
[----:B------:R-:W-:Y:S01]  /*0f20*/  VIADD R9, R9, 0xffffff81 ;  /* 0xffffff8109097836 */ /* 0x000fe20000000000 */
[----:B------:R-:W-:Y:S03]  /*0f30*/  BSSY.RECONVERGENT B2, `(.L_x_35) ;  /* 0x0000035000027945 */ /* 0x000fe60003800200 */
[----:B------:R-:W-:Y:S02]  /*0f40*/  IMAD.IADD R10, R7, 0x1, -R8 ;  /* 0x00000001070a7824 */ /* 0x000fe400078e0a08 */
[C---:B------:R-:W-:Y:S01]  /*0f50*/  IMAD R0, R9.reuse, -0x800000, R0 ;  /* 0xff80000009007824 */ /* 0x040fe200078e0200 */
[----:B------:R-:W-:Y:S01]  /*0f60*/  IADD3 R9, PT, PT, R9, 0x7f, -R5 ;  /* 0x0000007f09097810 */ /* 0x000fe20007ffe805 */
[----:B------:R-:W0:Y:S01]  /*0f70*/  MUFU.RCP R7, R10 ;  /* 0x0000000a00077308 */ /* 0x000e220000001000 */
[----:B------:R-:W-:-:S02]  /*0f80*/  FADD.FTZ R11, -R10, -RZ ;  /* 0x800000ff0a0b7221 */ /* 0x000fc40000010100 */
[----:B------:R-:W-:Y:S02]  /*0f90*/  IADD3 R9, PT, PT, R9, R6, RZ ;  /* 0x0000000609097210 */ /* 0x000fe40007ffe0ff */
[----:B0-----:R-:W-:-:S04]  /*0fa0*/  FFMA R8, R7, R11, 1 ;  /* 0x3f80000007087423 */ /* 0x001fc8000000000b */
[----:B------:R-:W-:-:S04]  /*0fb0*/  FFMA R7, R7, R8, R7 ;  /* 0x0000000807077223 */ /* 0x000fc80000000007 */
[----:B------:R-:W-:-:S04]  /*0fc0*/  FFMA R8, R0, R7, RZ ;  /* 0x0000000700087223 */ /* 0x000fc800000000ff */
[----:B------:R-:W-:-:S04]  /*0fd0*/  FFMA R12, R11, R8, R0 ;  /* 0x000000080b0c7223 */ /* 0x000fc80000000000 */
[----:B------:R-:W-:-:S04]  /*0fe0*/  FFMA R8, R7, R12, R8 ;  /* 0x0000000c07087223 */ /* 0x000fc80000000008 */
[----:B------:R-:W-:-:S04]  /*0ff0*/  FFMA R11, R11, R8, R0 ;  /* 0x000000080b0b7223 */ /* 0x000fc80000000000 */
[----:B------:R-:W-:-:S05]  /*1000*/  FFMA R0, R7, R11, R8 ;  /* 0x0000000b07007223 */ /* 0x000fca0000000008 */
[----:B------:R-:W-:-:S04]  /*1010*/  SHF.R.U32.HI R5, RZ, 0x17, R0 ;  /* 0x00000017ff057819 */ /* 0x000fc80000011600 */
[----:B------:R-:W-:-:S05]  /*1020*/  LOP3.LUT R5, R5, 0xff, RZ, 0xc0, !PT ;  /* 0x000000ff05057812 */ /* 0x000fca00078ec0ff */
[----:B------:R-:W-:-:S04]  /*1030*/  IMAD.IADD R10, R5, 0x1, R9 ;  /* 0x00000001050a7824 */ /* 0x000fc800078e0209 */
[----:B------:R-:W-:-:S05]  /*1040*/  VIADD R5, R10, 0xffffffff ;  /* 0xffffffff0a057836 */ /* 0x000fca0000000000 */
[----:B------:R-:W-:-:S13]  /*1050*/  ISETP.GE.U32.AND P0, PT, R5, 0xfe, PT ;  /* 0x000000fe0500780c */ /* 0x000fda0003f06070 */
[----:B------:R-:W-:Y:S05]  /*1060*/  @!P0 BRA `(.L_x_36) ;  /* 0x0000000000808947 */ /* 0x000fea0003800000 */
[----:B------:R-:W-:-:S13]  /*1070*/  ISETP.GT.AND P0, PT, R10, 0xfe, PT ;  /* 0x000000fe0a00780c */ /* 0x000fda0003f04270 */
[----:B------:R-:W-:Y:S05]  /*1080*/  @P0 BRA `(.L_x_37) ;  /* 0x00000000006c0947 */ /* 0x000fea0003800000 */
[----:B------:R-:W-:-:S13]  /*1090*/  ISETP.GE.AND P0, PT, R10, 0x1, PT ;  /* 0x000000010a00780c */ /* 0x000fda0003f06270 */
[----:B------:R-:W-:Y:S05]  /*10a0*/  @P0 BRA `(.L_x_38) ;  /* 0x0000000000740947 */ /* 0x000fea0003800000 */
[----:B------:R-:W-:Y:S02]  /*10b0*/  ISETP.GE.AND P0, PT, R10, -0x18, PT ;  /* 0xffffffe80a00780c */ /* 0x000fe40003f06270 */
[----:B------:R-:W-:-:S11]  /*10c0*/  LOP3.LUT R0, R0, 0x80000000, RZ, 0xc0, !PT ;  /* 0x8000000000007812 */ /* 0x000fd600078ec0ff */
[----:B------:R-:W-:Y:S05]  /*10d0*/  @!P0 BRA `(.L_x_38) ;  /* 0x0000000000688947 */ /* 0x000fea0003800000 */
[-C--:B------:R-:W-:Y:S01]  /*10e0*/  FFMA.RZ R5, R7, R11.reuse, R8 ;  /* 0x0000000b07057223 */ /* 0x080fe2000000c008 */
[----:B------:R-:W-:Y:S01]  /*10f0*/  IMAD.MOV R9, RZ, RZ, -R10 ;  /* 0x000000ffff097224 */ /* 0x000fe200078e0a0a */
[C---:B------:R-:W-:Y:S02]  /*1100*/  ISETP.NE.AND P3, PT, R10.reuse, RZ, PT ;  /* 0x000000ff0a00720c */ /* 0x040fe40003f65270 */
[C---:B------:R-:W-:Y:S02]  /*1110*/  ISETP.NE.AND P1, PT, R10.reuse, RZ, PT ;  /* 0x000000ff0a00720c */ /* 0x040fe40003f25270 */
[----:B------:R-:W-:Y:S01]  /*1120*/  LOP3.LUT R6, R5, 0x7fffff, RZ, 0xc0, !PT ;  /* 0x007fffff05067812 */ /* 0x000fe200078ec0ff */
[CCC-:B------:R-:W-:Y:S01]  /*1130*/  FFMA.RP R5, R7.reuse, R11.reuse, R8.reuse ;  /* 0x0000000b07057223 */ /* 0x1c0fe20000008008 */
[----:B------:R-:W-:Y:S01]  /*1140*/  FFMA.RM R8, R7, R11, R8 ;  /* 0x0000000b07087223 */ /* 0x000fe20000004008 */
[----:B------:R-:W-:Y:S02]  /*1150*/  IADD3 R7, PT, PT, R10, 0x20, RZ ;  /* 0x000000200a077810 */ /* 0x000fe40007ffe0ff */
[----:B------:R-:W-:-:S02]  /*1160*/  LOP3.LUT R6, R6, 0x800000, RZ, 0xfc, !PT ;  /* 0x0080000006067812 */ /* 0x000fc400078efcff */
[----:B------:R-:W-:Y:S02]  /*1170*/  FSETP.NEU.FTZ.AND P0, PT, R5, R8, PT ;  /* 0x000000080500720b */ /* 0x000fe40003f1d000 */
[----:B------:R-:W-:Y:S02]  /*1180*/  SHF.L.U32 R7, R6, R7, RZ ;  /* 0x0000000706077219 */ /* 0x000fe400000006ff */
[----:B------:R-:W-:Y:S02]  /*1190*/  SEL R5, R9, RZ, P3 ;  /* 0x000000ff09057207 */ /* 0x000fe40001800000 */
[----:B------:R-:W-:Y:S02]  /*11a0*/  ISETP.NE.AND P1, PT, R7, RZ, P1 ;  /* 0x000000ff0700720c */ /* 0x000fe40000f25270 */
[----:B------:R-:W-:Y:S02]  /*11b0*/  SHF.R.U32.HI R5, RZ, R5, R6 ;  /* 0x00000005ff057219 */ /* 0x000fe40000011606 */
[----:B------:R-:W-:-:S02]  /*11c0*/  PLOP3.LUT P0, PT, P0, P1, PT, 0xf8, 0x8f ;  /* 0x00000000008f781c */ /* 0x000fc40000703f70 */
[----:B------:R-:W-:Y:S02]  /*11d0*/  SHF.R.U32.HI R7, RZ, 0x1, R5 ;  /* 0x00000001ff077819 */ /* 0x000fe40000011605 */
[----:B------:R-:W-:-:S04]  /*11e0*/  SEL R6, RZ, 0x1, !P0 ;  /* 0x00000001ff067807 */ /* 0x000fc80004000000 */
[----:B------:R-:W-:-:S04]  /*11f0*/  LOP3.LUT R6, R6, 0x1, R7, 0xf8, !PT ;  /* 0x0000000106067812 */ /* 0x000fc800078ef807 */
[----:B------:R-:W-:-:S05]  /*1200*/  LOP3.LUT R6, R6, R5, RZ, 0xc0, !PT ;  /* 0x0000000506067212 */ /* 0x000fca00078ec0ff */
[----:B------:R-:W-:-:S05]  /*1210*/  IMAD.IADD R7, R7, 0x1, R6 ;  /* 0x0000000107077824 */ /* 0x000fca00078e0206 */
[----:B------:R-:W-:Y:S01]  /*1220*/  LOP3.LUT R0, R7, R0, RZ, 0xfc, !PT ;  /* 0x0000000007007212 */ /* 0x000fe200078efcff */
[----:B------:R-:W-:Y:S06]  /*1230*/  BRA `(.L_x_38) ;  /* 0x0000000000107947 */ /* 0x000fec0003800000 */
.L_x_37:
[----:B------:R-:W-:-:S04]  /*1240*/  LOP3.LUT R0, R0, 0x80000000, RZ, 0xc0, !PT ;  /* 0x8000000000007812 */ /* 0x000fc800078ec0ff */
[----:B------:R-:W-:Y:S01]  /*1250*/  LOP3.LUT R0, R0, 0x7f800000, RZ, 0xfc, !PT ;  /* 0x7f80000000007812 */ /* 0x000fe200078efcff */
[----:B------:R-:W-:Y:S06]  /*1260*/  BRA `(.L_x_38) ;  /* 0x0000000000047947 */ /* 0x000fec0003800000 */
.L_x_36:
[----:B------:R-:W-:-:S07]  /*1270*/  LEA R0, R9, R0, 0x17 ;  /* 0x0000000009007211 */ /* 0x000fce00078eb8ff */
.L_x_38:
[----:B------:R-:W-:Y:S05]  /*1280*/  BSYNC.RECONVERGENT B2 ;  /* 0x0000000000027941 */ /* 0x000fea0003800200 */
.L_x_35:
[----:B------:R-:W-:Y:S05]  /*1290*/  BRA `(.L_x_39) ;  /* 0x0000000000207947 */ /* 0x000fea0003800000 */
.L_x_34:
[----:B------:R-:W-:-:S04]  /*12a0*/  LOP3.LUT R0, R7, 0x80000000, R0, 0x48, !PT ;  /* 0x8000000007007812 */ /* 0x000fc800078e4800 */
[----:B------:R-:W-:Y:S01]  /*12b0*/  LOP3.LUT R0, R0, 0x7f800000, RZ, 0xfc, !PT ;  /* 0x7f80000000007812 */ /* 0x000fe200078efcff */
[----:B------:R-:W-:Y:S06]  /*12c0*/  BRA `(.L_x_39) ;  /* 0x0000000000147947 */ /* 0x000fec0003800000 */
.L_x_33:
[----:B------:R-:W-:Y:S01]  /*12d0*/  LOP3.LUT R0, R7, 0x80000000, R0, 0x48, !PT ;  /* 0x8000000007007812 */ /* 0x000fe200078e4800 */
[----:B------:R-:W-:Y:S06]  /*12e0*/  BRA `(.L_x_39) ;  /* 0x00000000000c7947 */ /* 0x000fec0003800000 */
.L_x_32:
[----:B------:R-:W0:Y:S01]  /*12f0*/  MUFU.RSQ R0, -QNAN ;  /* 0xffc0000000007908 */ /* 0x000e220000001400 */
[----:B------:R-:W-:Y:S05]  /*1300*/  BRA `(.L_x_39) ;  /* 0x0000000000047947 */ /* 0x000fea0003800000 */
.L_x_31:
[----:B------:R-:W-:-:S07]  /*1310*/  FADD.FTZ R0, R0, R3 ;  /* 0x0000000300007221 */ /* 0x000fce0000010000 */
.L_x_39:
[----:B------:R-:W-:Y:S05]  /*1320*/  BSYNC.RECONVERGENT B1 ;  /* 0x0000000000017941 */ /* 0x000fea0003800200 */
.L_x_29:
[----:B------:R-:W-:-:S04]  /*1330*/  IMAD.MOV.U32 R5, RZ, RZ, 0x0 ;  /* 0x00000000ff057424 */ /* 0x000fc800078e00ff */
[----:B0-----:R-:W-:Y:S05]  /*1340*/  RET.REL.NODEC R4 `(_Z14ker_layer_normPfS_S_PKfS1_S1_ii) ;  /* 0xffffffec042c7950 */ /* 0x001fea0003c3ffff */
.L_x_40:
        /* <DEDUP_REMOVED lines=11> */
.L_x_42:


//--------------------- .nv.global.init           --------------------------
	.section	.nv.global.init,"aw",@progbits
.nv.global.init:
	.type		$str$3,@object
	.size		$str$3,($str$1 - $str$3)
$str$3:
        /*0000*/ 	.byte	0x5b, 0x46, 0x57, 0x44, 0x20, 0x6b, 0x65, 0x72, 0x5f, 0x6c, 0x61, 0x79, 0x65, 0x72, 0x5f, 0x6e
        /*0010*/ 	.byte	0x6f, 0x72, 0x6d, 0x5d, 0x20, 0x72, 0x6f, 0x77, 0x3d, 0x25, 0x64, 0x20, 0x63, 0x6f, 0x6c, 0x3d
        /*0020*/ 	.byte	0x25, 0x64, 0x20, 0x3d, 0x3e, 0x20, 0x4c, 0x4e, 0x6f, 0x75, 0x74, 0x3d, 0x25, 0x2e, 0x34, 0x66
        /*0030*/ 	.byte	0x0a, 0x00
	.type		$str$1,@object
	.size		$str$1,($str$6 - $str$1)
$str$1:
        /*0032*/ 	.byte	0x5b, 0x46, 0x57, 0x44, 0x20, 0x6b, 0x65, 0x72, 0x5f, 0x6c, 0x61, 0x79, 0x65, 0x72, 0x5f, 0x6e
        /*0042*/ 	.byte	0x6f, 0x72, 0x6d, 0x5d, 0x20, 0x72, 0x6f, 0x77, 0x3d, 0x25, 0x64, 0x20, 0x3d, 0x3e, 0x20, 0x76
        /*0052*/ 	.byte	0x61, 0x72, 0x3c, 0x30, 0x20, 0x3d, 0x3e, 0x20, 0x63, 0x6c, 0x61, 0x6d, 0x70, 0x20, 0x74, 0x6f
        /*0062*/ 	.byte	0x20, 0x30, 0x0a, 0x00
	.type		$str$6,@object
	.size		$str$6,($str - $str$6)
$str$6:
        /*0066*/ 	.byte	0x5b, 0x42, 0x57, 0x44, 0x20, 0x69, 0x6e, 0x70, 0x20, 0x70, 0x61, 0x73, 0x73, 0x31, 0x20, 0x73
        /*0076*/ 	.byte	0x75, 0x6d, 0x5d, 0x20, 0x72, 0x6f, 0x77, 0x3d, 0x25, 0x64, 0x20, 0x3d, 0x3e, 0x20, 0x73, 0x75
        /*0086*/ 	.byte	0x6d, 0x5f, 0x64, 0x78, 0x68, 0x61, 0x74, 0x3d, 0x25, 0x2e, 0x34, 0x66, 0x20, 0x73, 0x75, 0x6d
        /*0096*/ 	.byte	0x5f, 0x64, 0x78, 0x68, 0x61, 0x74, 0x5f, 0x78, 0x3d, 0x25, 0x2e, 0x34, 0x66, 0x0a, 0x00
	.type		$str,@object
	.size		$str,($str$7 - $str)
$str:
        /*00a5*/ 	.byte	0x5b, 0x46, 0x57, 0x44, 0x20, 0x6b, 0x65, 0x72, 0x5f, 0x6c, 0x61, 0x79, 0x65, 0x72, 0x5f, 0x6e
        /*00b5*/ 	.byte	0x6f, 0x72, 0x6d, 0x5d, 0x20, 0x72, 0x6f, 0x77, 0x3d, 0x25, 0x64, 0x20, 0x63, 0x6f, 0x6c, 0x3d
        /*00c5*/ 	.byte	0x25, 0x64, 0x20, 0x3d, 0x3e, 0x20, 0x69, 0x6e, 0x70, 0x3d, 0x25, 0x2e, 0x34, 0x66, 0x20, 0x67
        /*00d5*/ 	.byte	0x61, 0x6d, 0x6d, 0x61, 0x3d, 0x25, 0x2e, 0x34, 0x66, 0x20, 0x62, 0x65, 0x74, 0x61, 0x3d, 0x25
        /*00e5*/ 	.byte	0x2e, 0x34, 0x66, 0x0a, 0x00
	.type		$str$7,@object
	.size		$str$7,($str$5 - $str$7)
$str$7:
        /*00ea*/ 	.byte	0x5b, 0x42, 0x57, 0x44, 0x20, 0x69, 0x6e, 0x70, 0x20, 0x70, 0x61, 0x73, 0x73, 0x32, 0x5d, 0x20
        /*00fa*/ 	.byte	0x72, 0x6f, 0x77, 0x3d, 0x25, 0x64, 0x20, 0x63, 0x6f, 0x6c, 0x3d, 0x25, 0x64, 0x20, 0x3d, 0x3e
        /*010a*/ 	.byte	0x20, 0x64, 0x78, 0x68, 0x3d, 0x25, 0x2e, 0x34, 0x66, 0x20, 0x78, 0x68, 0x61, 0x74, 0x3d, 0x25
        /*011a*/ 	.byte	0x2e, 0x34, 0x66, 0x20, 0x70, 0x61, 0x72, 0x74, 0x3d, 0x25, 0x2e, 0x34, 0x66, 0x20, 0x3d, 0x3e
        /*012a*/ 	.byte	0x20, 0x64, 0x5f, 0x69, 0x6e, 0x3d, 0x25, 0x2e, 0x34, 0x66, 0x0a, 0x00
	.type		$str$5,@object
	.size		$str$5,($str$2 - $str$5)
$str$5:
        /*0136*/ 	.byte	0x5b, 0x42, 0x57, 0x44, 0x20, 0x69, 0x6e, 0x70, 0x20, 0x70, 0x61, 0x73, 0x73, 0x31, 0x5d, 0x20
        /*0146*/ 	.byte	0x72, 0x6f, 0x77, 0x3d, 0x25, 0x64, 0x20, 0x63, 0x6f, 0x6c, 0x3d, 0x25, 0x64, 0x20, 0x3d, 0x3e
        /*0156*/ 	.byte	0x20, 0x67, 0x6f, 0x3d, 0x25, 0x2e, 0x34, 0x66, 0x20, 0x67, 0x6d, 0x3d, 0x25, 0x2e, 0x34, 0x66
        /*0166*/ 	.byte	0x20, 0x78, 0x3d, 0x25, 0x2e, 0x34, 0x66, 0x20, 0x78, 0x68, 0x61, 0x74, 0x3d, 0x25, 0x2e, 0x34
        /*0176*/ 	.byte	0x66, 0x20, 0x64, 0x78, 0x68, 0x3d, 0x25, 0x2e, 0x34, 0x66, 0x0a, 0x00
	.type		$str$2,@object
	.size		$str$2,($str$4 - $str$2)
$str$2:
        /*0182*/ 	.byte	0x5b, 0x46, 0x57, 0x44, 0x20, 0x6b, 0x65, 0x72, 0x5f, 0x6c, 0x61, 0x79, 0x65, 0x72, 0x5f, 0x6e
        /*0192*/ 	.byte	0x6f, 0x72, 0x6d, 0x5d, 0x20, 0x72, 0x6f, 0x77, 0x3d, 0x25, 0x64, 0x20, 0x3d, 0x3e, 0x20, 0x73
        /*01a2*/ 	.byte	0x75, 0x6d, 0x58, 0x3d, 0x25, 0x2e, 0x34, 0x66, 0x20, 0x73, 0x75, 0x6d, 0x58, 0x32, 0x3d, 0x25
        /*01b2*/ 	.byte	0x2e, 0x34, 0x66, 0x20, 0x6d, 0x65, 0x61, 0x6e, 0x3d, 0x25, 0x2e, 0x34, 0x66, 0x20, 0x76, 0x61
        /*01c2*/ 	.byte	0x72, 0x3d, 0x25, 0x2e, 0x34, 0x66, 0x20, 0x69, 0x6e, 0x76, 0x53, 0x74, 0x64, 0x3d, 0x25, 0x2e
        /*01d2*/ 	.byte	0x34, 0x66, 0x0a, 0x00
	.type		$str$4,@object
	.size		$str$4,(.L_4 - $str$4)
$str$4:
        /*01d6*/ 	.byte	0x5b, 0x42, 0x57, 0x44, 0x20, 0x64, 0x47, 0x61, 0x6d, 0x6d, 0x61, 0x42, 0x65, 0x74, 0x61, 0x5d
        /*01e6*/ 	.byte	0x20, 0x72, 0x6f, 0x77, 0x3d, 0x25, 0x64, 0x20, 0x63, 0x6f, 0x6c, 0x3d, 0x25, 0x64, 0x20, 0x3d
        /*01f6*/ 	.byte	0x3e, 0x20, 0x67, 0x6f, 0x3d, 0x25, 0x2e, 0x34, 0x66, 0x20, 0x78, 0x3d, 0x25, 0x2e, 0x34, 0x66
        /*0206*/ 	.byte	0x20, 0x78, 0x68, 0x61, 0x74, 0x3d, 0x25, 0x2e, 0x34, 0x66, 0x20, 0x3d, 0x3e, 0x20, 0x64, 0x42
        /*0216*/ 	.byte	0x65, 0x74, 0x61, 0x3d, 0x25, 0x2e, 0x34, 0x66, 0x20, 0x64, 0x47, 0x61, 0x6d, 0x6d, 0x61, 0x3d
        /*0226*/ 	.byte	0x25, 0x2e, 0x34, 0x66, 0x0a, 0x00
.L_4:


//--------------------- .nv.shared._Z14ker_ln_bw_dinpPfPKfS1_S1_S1_S1_S1_ii --------------------------
	.section	.nv.shared._Z14ker_ln_bw_dinpPfPKfS1_S1_S1_S1_S1_ii,"aw",@nobits
	.sectionflags	@""
	.align	16
	.zero		1024


//--------------------- .nv.shared.reserved.0     --------------------------
	.section	.nv.shared.reserved.0,"aw",@nobits
	.weak		__nv_reservedSMEM_offset_0_alias
	.size		__nv_reservedSMEM_offset_0_alias, 0, 64
	.other		__nv_reservedSMEM_offset_0_alias,@"STO_CUDA_RESERVED_SHARED STV_DEFAULT"
__nv_reservedSMEM_offset_0_alias:
	.zero		0
	.zero		64


//--------------------- .nv.shared._Z23ker_ln_bw_dgamma_dbettaPfS_PKfS1_S1_S1_S1_S1_ii --------------------------
	.section	.nv.shared._Z23ker_ln_bw_dgamma_dbettaPfS_PKfS1_S1_S1_S1_S1_ii,"aw",@nobits
	.sectionflags	@""
	.align	16
	.zero		1024


//--------------------- .nv.shared._Z14ker_layer_normPfS_S_PKfS1_S1_ii --------------------------
	.section	.nv.shared._Z14ker_layer_normPfS_S_PKfS1_S1_ii,"aw",@nobits
	.sectionflags	@""
	.align	16
.nv.shared._Z14ker_layer_normPfS_S_PKfS1_S1_ii:
	.zero		1040


//--------------------- .nv.constant0._Z14ker_ln_bw_dinpPfPKfS1_S1_S1_S1_S1_ii --------------------------
	.section	.nv.constant0._Z14ker_ln_bw_dinpPfPKfS1_S1_S1_S1_S1_ii,"a",@progbits
	.sectionflags	@""
	.align	4
.nv.constant0._Z14ker_ln_bw_dinpPfPKfS1_S1_S1_S1_S1_ii:
	.zero		960


//--------------------- .nv.constant0._Z23ker_ln_bw_dgamma_dbettaPfS_PKfS1_S1_S1_S1_S1_ii --------------------------
	.section	.nv.constant0._Z23ker_ln_bw_dgamma_dbettaPfS_PKfS1_S1_S1_S1_S1_ii,"a",@progbits
	.sectionflags	@""
	.align	4
.nv.constant0._Z23ker_ln_bw_dgamma_dbettaPfS_PKfS1_S1_S1_S1_S1_ii:
	.zero		968


//--------------------- .nv.constant0._Z14ker_layer_normPfS_S_PKfS1_S1_ii --------------------------
	.section	.nv.constant0._Z14ker_layer_normPfS_S_PKfS1_S1_ii,"a",@progbits
	.sectionflags	@""
	.align	4
.nv.constant0._Z14ker_layer_normPfS_S_PKfS1_S1_ii:
	.zero		952


//--------------------- SYMBOLS --------------------------

	.type		.nv.reservedSmem.offset0,@object
	.size		.nv.reservedSmem.offset0,0x4
	.type		.nv.reservedSmem.cap,@object
	.size		.nv.reservedSmem.cap,0x4
	.type		vprintf,@function
